//
// Generated by NVIDIA NVVM Compiler
//
// Compiler Build ID: CL-36424714
// Cuda compilation tools, release 13.0, V13.0.88
// Based on NVVM 20.0.0
//

.version 9.0
.target sm_100
.address_size 64

	// .globl	_Z12countSquaresiibPA16384_cPi
.extern .func  (.param .b64 func_retval0) malloc
(
	.param .b64 malloc_param_0
)
;
.extern .func free
(
	.param .b64 free_param_0
)
;
.extern .func  (.param .b32 func_retval0) vprintf
(
	.param .b64 vprintf_param_0,
	.param .b64 vprintf_param_1
)
;
.global .align 1 .b8 $str[7] = {37, 100, 32, 37, 100, 10};

.visible .entry _Z12countSquaresiibPA16384_cPi(
	.param .u32 _Z12countSquaresiibPA16384_cPi_param_0,
	.param .u32 _Z12countSquaresiibPA16384_cPi_param_1,
	.param .u8 _Z12countSquaresiibPA16384_cPi_param_2,
	.param .u64 .ptr .align 1 _Z12countSquaresiibPA16384_cPi_param_3,
	.param .u64 .ptr .align 1 _Z12countSquaresiibPA16384_cPi_param_4
)
{
	.local .align 8 .b8 	__local_depot0[48];
	.reg .b64 	%SP;
	.reg .b64 	%SPL;
	.reg .pred 	%p<264>;
	.reg .b16 	%rs<882>;
	.reg .b32 	%r<214>;
	.reg .b64 	%rd<93>;

	mov.u64 	%SPL, __local_depot0;
	cvta.local.u64 	%SP, %SPL;
	ld.param.u32 	%r108, [_Z12countSquaresiibPA16384_cPi_param_0];
	ld.param.u32 	%r107, [_Z12countSquaresiibPA16384_cPi_param_1];
	ld.param.s8 	%rs101, [_Z12countSquaresiibPA16384_cPi_param_2];
	ld.param.u64 	%rd18, [_Z12countSquaresiibPA16384_cPi_param_3];
	cvta.to.global.u64 	%rd1, %rd18;
	add.u64 	%rd2, %SPL, 0;
	mov.u32 	%r109, %ntid.x;
	mov.u32 	%r110, %ctaid.x;
	mov.u32 	%r111, %tid.x;
	mad.lo.s32 	%r1, %r109, %r110, %r111;
	add.s32 	%r2, %r1, 5;
	setp.ge.s32 	%p1, %r2, %r108;
	@%p1 bra 	$L__BB0_118;
	setp.lt.s32 	%p2, %r107, 6;
	mov.b32 	%r174, 0;
	@%p2 bra 	$L__BB0_117;
	max.s32 	%r114, %r2, %r1;
	sub.s32 	%r3, %r114, %r1;
	add.s32 	%r115, %r3, 1;
	and.b32  	%r4, %r115, 3;
	and.b32  	%r5, %r115, -4;
	add.s32 	%r6, %r107, -6;
	neg.s32 	%r7, %r5;
	mov.b32 	%r174, 0;
	add.u64 	%rd84, %SP, 40;
	mov.u64 	%rd86, $str;
	mov.u32 	%r175, %r174;
$L__BB0_3:
	mov.u32 	%r9, %r175;
	setp.lt.u32 	%p3, %r3, 3;
	mov.b32 	%r179, 0;
	mov.u32 	%r178, %r1;
	@%p3 bra 	$L__BB0_6;
	add.s64 	%rd92, %rd2, 12;
	cvt.u64.u32 	%rd20, %r9;
	add.s64 	%rd21, %rd1, %rd20;
	add.s64 	%rd4, %rd21, 32768;
	mov.u32 	%r178, %r1;
	mov.u32 	%r177, %r7;
$L__BB0_5:
	mul.wide.s32 	%rd22, %r178, 16384;
	add.s64 	%rd23, %rd4, %rd22;
	ld.global.u8 	%r117, [%rd23+-32765];
	ld.global.u8 	%r118, [%rd23+-32766];
	prmt.b32 	%r119, %r118, %r117, 0x3340U;
	ld.global.u8 	%r120, [%rd23+-32767];
	ld.global.u8 	%r121, [%rd23+-32768];
	prmt.b32 	%r122, %r121, %r120, 0x3340U;
	prmt.b32 	%r123, %r122, %r119, 0x5410U;
	st.local.u32 	[%rd92+-12], %r123;
	ld.global.u8 	%r124, [%rd23+-16383];
	ld.global.u8 	%r125, [%rd23+-16384];
	prmt.b32 	%r126, %r125, %r124, 0x3340U;
	ld.global.u8 	%r127, [%rd23+-32763];
	ld.global.u8 	%r128, [%rd23+-32764];
	prmt.b32 	%r129, %r128, %r127, 0x3340U;
	prmt.b32 	%r130, %r129, %r126, 0x5410U;
	st.local.u32 	[%rd92+-8], %r130;
	ld.global.u8 	%r131, [%rd23+-16379];
	ld.global.u8 	%r132, [%rd23+-16380];
	prmt.b32 	%r133, %r132, %r131, 0x3340U;
	ld.global.u8 	%r134, [%rd23+-16381];
	ld.global.u8 	%r135, [%rd23+-16382];
	prmt.b32 	%r136, %r135, %r134, 0x3340U;
	prmt.b32 	%r137, %r136, %r133, 0x5410U;
	st.local.u32 	[%rd92+-4], %r137;
	ld.global.u8 	%r138, [%rd23+3];
	ld.global.u8 	%r139, [%rd23+2];
	prmt.b32 	%r140, %r139, %r138, 0x3340U;
	ld.global.u8 	%r141, [%rd23+1];
	ld.global.u8 	%r142, [%rd23];
	prmt.b32 	%r143, %r142, %r141, 0x3340U;
	prmt.b32 	%r144, %r143, %r140, 0x5410U;
	st.local.u32 	[%rd92], %r144;
	ld.global.u8 	%r145, [%rd23+16385];
	ld.global.u8 	%r146, [%rd23+16384];
	prmt.b32 	%r147, %r146, %r145, 0x3340U;
	ld.global.u8 	%r148, [%rd23+5];
	ld.global.u8 	%r149, [%rd23+4];
	prmt.b32 	%r150, %r149, %r148, 0x3340U;
	prmt.b32 	%r151, %r150, %r147, 0x5410U;
	st.local.u32 	[%rd92+4], %r151;
	ld.global.u8 	%r152, [%rd23+16389];
	ld.global.u8 	%r153, [%rd23+16388];
	prmt.b32 	%r154, %r153, %r152, 0x3340U;
	ld.global.u8 	%r155, [%rd23+16387];
	ld.global.u8 	%r156, [%rd23+16386];
	prmt.b32 	%r157, %r156, %r155, 0x3340U;
	prmt.b32 	%r158, %r157, %r154, 0x5410U;
	st.local.u32 	[%rd92+8], %r158;
	add.s64 	%rd92, %rd92, 24;
	add.s32 	%r177, %r177, 4;
	add.s32 	%r178, %r178, 4;
	setp.ne.s32 	%p4, %r177, 0;
	mov.u32 	%r179, %r5;
	@%p4 bra 	$L__BB0_5;
$L__BB0_6:
	setp.eq.s32 	%p5, %r4, 0;
	@%p5 bra 	$L__BB0_10;
	setp.eq.s32 	%p6, %r4, 1;
	mul.wide.s32 	%rd24, %r178, 16384;
	add.s64 	%rd25, %rd1, %rd24;
	mul.wide.u32 	%rd26, %r179, 6;
	add.s64 	%rd7, %rd2, %rd26;
	cvt.u64.u32 	%rd27, %r9;
	add.s64 	%rd8, %rd25, %rd27;
	ld.global.u8 	%rs102, [%rd8];
	ld.global.u8 	%rs103, [%rd8+1];
	st.local.v2.u8 	[%rd7], {%rs102, %rs103};
	ld.global.u8 	%rs104, [%rd8+2];
	ld.global.u8 	%rs105, [%rd8+3];
	st.local.v2.u8 	[%rd7+2], {%rs104, %rs105};
	ld.global.u8 	%rs106, [%rd8+4];
	ld.global.u8 	%rs107, [%rd8+5];
	st.local.v2.u8 	[%rd7+4], {%rs106, %rs107};
	@%p6 bra 	$L__BB0_10;
	setp.eq.s32 	%p7, %r4, 2;
	ld.global.u8 	%rs108, [%rd8+16384];
	ld.global.u8 	%rs109, [%rd8+16385];
	st.local.v2.u8 	[%rd7+6], {%rs108, %rs109};
	ld.global.u8 	%rs110, [%rd8+16386];
	ld.global.u8 	%rs111, [%rd8+16387];
	st.local.v2.u8 	[%rd7+8], {%rs110, %rs111};
	ld.global.u8 	%rs112, [%rd8+16388];
	ld.global.u8 	%rs113, [%rd8+16389];
	st.local.v2.u8 	[%rd7+10], {%rs112, %rs113};
	@%p7 bra 	$L__BB0_10;
	ld.global.u8 	%rs114, [%rd8+32768];
	ld.global.u8 	%rs115, [%rd8+32769];
	st.local.v2.u8 	[%rd7+12], {%rs114, %rs115};
	ld.global.u8 	%rs116, [%rd8+32770];
	ld.global.u8 	%rs117, [%rd8+32771];
	st.local.v2.u8 	[%rd7+14], {%rs116, %rs117};
	ld.global.u8 	%rs118, [%rd8+32772];
	ld.global.u8 	%rs119, [%rd8+32773];
	st.local.v2.u8 	[%rd7+16], {%rs118, %rs119};
$L__BB0_10:
	{ // callseq 0, 0
	.param .b64 param0;
	st.param.b64 	[param0], 26;
	.param .b64 retval0;
	call.uni (retval0), 
	malloc, 
	(
	param0
	);
	ld.param.b64 	%rd28, [retval0];
	} // callseq 0
	mov.b16 	%rs120, 42;
	st.u8 	[%rd28], %rs120;
	st.u8 	[%rd28+1], %rs120;
	st.u8 	[%rd28+2], %rs120;
	st.u8 	[%rd28+3], %rs120;
	st.u8 	[%rd28+4], %rs120;
	st.u8 	[%rd28+5], %rs120;
	st.u8 	[%rd28+6], %rs120;
	st.u8 	[%rd28+7], %rs120;
	st.u8 	[%rd28+8], %rs120;
	st.u8 	[%rd28+9], %rs120;
	st.u8 	[%rd28+10], %rs120;
	st.u8 	[%rd28+11], %rs120;
	st.u8 	[%rd28+12], %rs120;
	st.u8 	[%rd28+13], %rs120;
	st.u8 	[%rd28+14], %rs120;
	st.u8 	[%rd28+15], %rs120;
	st.u8 	[%rd28+16], %rs120;
	st.u8 	[%rd28+17], %rs120;
	st.u8 	[%rd28+18], %rs120;
	st.u8 	[%rd28+19], %rs120;
	st.u8 	[%rd28+20], %rs120;
	st.u8 	[%rd28+21], %rs120;
	st.u8 	[%rd28+22], %rs120;
	st.u8 	[%rd28+23], %rs120;
	st.u8 	[%rd28+24], %rs120;
	st.u8 	[%rd28+25], %rs120;
	mov.b32 	%r180, 0;
	mov.u32 	%r186, %r180;
$L__BB0_11:
	mul.wide.u32 	%rd29, %r180, 6;
	add.s64 	%rd10, %rd2, %rd29;
	setp.lt.s32 	%p8, %r186, 0;
	ld.local.u8 	%rs1, [%rd10];
	@%p8 bra 	$L__BB0_26;
	add.s32 	%r18, %r186, 1;
	and.b32  	%r19, %r18, 15;
	setp.lt.u32 	%p9, %r186, 15;
	mov.b16 	%rs836, 0;
	mov.b32 	%r184, 0;
	@%p9 bra 	$L__BB0_15;
	and.b32  	%r184, %r18, -16;
	mov.b16 	%rs836, 0;
	mov.b32 	%r182, 0;
$L__BB0_14:
	.pragma "nounroll";
	cvt.u64.u32 	%rd30, %r182;
	add.s64 	%rd31, %rd28, %rd30;
	ld.u8 	%rs124, [%rd31];
	setp.eq.s16 	%p10, %rs1, %rs124;
	ld.u8 	%rs128, [%rd31+1];
	setp.eq.s16 	%p11, %rs1, %rs128;
	ld.u8 	%rs131, [%rd31+2];
	setp.eq.s16 	%p12, %rs1, %rs131;
	ld.u8 	%rs134, [%rd31+3];
	setp.eq.s16 	%p13, %rs1, %rs134;
	ld.u8 	%rs137, [%rd31+4];
	setp.eq.s16 	%p14, %rs1, %rs137;
	ld.u8 	%rs140, [%rd31+5];
	setp.eq.s16 	%p15, %rs1, %rs140;
	ld.u8 	%rs143, [%rd31+6];
	setp.eq.s16 	%p16, %rs1, %rs143;
	ld.u8 	%rs146, [%rd31+7];
	setp.eq.s16 	%p17, %rs1, %rs146;
	ld.u8 	%rs149, [%rd31+8];
	setp.eq.s16 	%p18, %rs1, %rs149;
	ld.u8 	%rs152, [%rd31+9];
	setp.eq.s16 	%p19, %rs1, %rs152;
	ld.u8 	%rs155, [%rd31+10];
	setp.eq.s16 	%p20, %rs1, %rs155;
	ld.u8 	%rs158, [%rd31+11];
	setp.eq.s16 	%p21, %rs1, %rs158;
	ld.u8 	%rs161, [%rd31+12];
	setp.eq.s16 	%p22, %rs1, %rs161;
	ld.u8 	%rs164, [%rd31+13];
	setp.eq.s16 	%p23, %rs1, %rs164;
	ld.u8 	%rs167, [%rd31+14];
	setp.eq.s16 	%p24, %rs1, %rs167;
	ld.u8 	%rs170, [%rd31+15];
	setp.eq.s16 	%p25, %rs1, %rs170;
	selp.b16 	%rs171, 1, %rs836, %p10;
	selp.b16 	%rs172, 1, %rs171, %p11;
	selp.b16 	%rs173, 1, %rs172, %p12;
	selp.b16 	%rs174, 1, %rs173, %p13;
	selp.b16 	%rs175, 1, %rs174, %p14;
	selp.b16 	%rs176, 1, %rs175, %p15;
	selp.b16 	%rs177, 1, %rs176, %p16;
	selp.b16 	%rs178, 1, %rs177, %p17;
	selp.b16 	%rs179, 1, %rs178, %p18;
	selp.b16 	%rs180, 1, %rs179, %p19;
	selp.b16 	%rs181, 1, %rs180, %p20;
	selp.b16 	%rs182, 1, %rs181, %p21;
	selp.b16 	%rs183, 1, %rs182, %p22;
	selp.b16 	%rs184, 1, %rs183, %p23;
	selp.b16 	%rs185, 1, %rs184, %p24;
	selp.b16 	%rs836, 1, %rs185, %p25;
	add.s32 	%r182, %r182, 16;
	setp.ne.s32 	%p26, %r182, %r184;
	@%p26 bra 	$L__BB0_14;
$L__BB0_15:
	setp.eq.s32 	%p27, %r19, 0;
	@%p27 bra 	$L__BB0_25;
	and.b32  	%r24, %r18, 7;
	setp.lt.u32 	%p28, %r19, 8;
	@%p28 bra 	$L__BB0_18;
	cvt.u64.u32 	%rd32, %r184;
	add.s64 	%rd33, %rd28, %rd32;
	ld.u8 	%rs187, [%rd33];
	setp.eq.s16 	%p29, %rs1, %rs187;
	ld.u8 	%rs191, [%rd33+1];
	setp.eq.s16 	%p30, %rs1, %rs191;
	ld.u8 	%rs194, [%rd33+2];
	setp.eq.s16 	%p31, %rs1, %rs194;
	ld.u8 	%rs197, [%rd33+3];
	setp.eq.s16 	%p32, %rs1, %rs197;
	ld.u8 	%rs200, [%rd33+4];
	setp.eq.s16 	%p33, %rs1, %rs200;
	ld.u8 	%rs203, [%rd33+5];
	setp.eq.s16 	%p34, %rs1, %rs203;
	ld.u8 	%rs206, [%rd33+6];
	setp.eq.s16 	%p35, %rs1, %rs206;
	ld.u8 	%rs209, [%rd33+7];
	setp.eq.s16 	%p36, %rs1, %rs209;
	selp.b16 	%rs210, 1, %rs836, %p29;
	selp.b16 	%rs211, 1, %rs210, %p30;
	selp.b16 	%rs212, 1, %rs211, %p31;
	selp.b16 	%rs213, 1, %rs212, %p32;
	selp.b16 	%rs214, 1, %rs213, %p33;
	selp.b16 	%rs215, 1, %rs214, %p34;
	selp.b16 	%rs216, 1, %rs215, %p35;
	selp.b16 	%rs836, 1, %rs216, %p36;
	add.s32 	%r184, %r184, 8;
$L__BB0_18:
	setp.eq.s32 	%p37, %r24, 0;
	@%p37 bra 	$L__BB0_25;
	and.b32  	%r27, %r18, 3;
	setp.lt.u32 	%p38, %r24, 4;
	@%p38 bra 	$L__BB0_21;
	cvt.u64.u32 	%rd34, %r184;
	add.s64 	%rd35, %rd28, %rd34;
	ld.u8 	%rs218, [%rd35];
	setp.eq.s16 	%p39, %rs1, %rs218;
	ld.u8 	%rs222, [%rd35+1];
	setp.eq.s16 	%p40, %rs1, %rs222;
	ld.u8 	%rs225, [%rd35+2];
	setp.eq.s16 	%p41, %rs1, %rs225;
	ld.u8 	%rs228, [%rd35+3];
	setp.eq.s16 	%p42, %rs1, %rs228;
	selp.b16 	%rs229, 1, %rs836, %p39;
	selp.b16 	%rs230, 1, %rs229, %p40;
	selp.b16 	%rs231, 1, %rs230, %p41;
	selp.b16 	%rs836, 1, %rs231, %p42;
	add.s32 	%r184, %r184, 4;
$L__BB0_21:
	setp.eq.s32 	%p43, %r27, 0;
	@%p43 bra 	$L__BB0_25;
	cvt.u64.u32 	%rd36, %r184;
	add.s64 	%rd11, %rd28, %rd36;
	ld.u8 	%rs232, [%rd11];
	setp.eq.s16 	%p44, %rs1, %rs232;
	selp.b16 	%rs836, 1, %rs836, %p44;
	setp.eq.s32 	%p45, %r27, 1;
	@%p45 bra 	$L__BB0_25;
	ld.u8 	%rs234, [%rd11+1];
	setp.eq.s16 	%p46, %rs1, %rs234;
	selp.b16 	%rs836, 1, %rs836, %p46;
	setp.eq.s32 	%p47, %r27, 2;
	@%p47 bra 	$L__BB0_25;
	ld.u8 	%rs236, [%rd11+2];
	setp.eq.s16 	%p48, %rs1, %rs236;
	selp.b16 	%rs836, 1, %rs836, %p48;
$L__BB0_25:
	and.b16  	%rs238, %rs836, 255;
	setp.ne.s16 	%p49, %rs238, 0;
	@%p49 bra 	$L__BB0_27;
$L__BB0_26:
	cvt.s64.s32 	%rd37, %r186;
	add.s64 	%rd38, %rd28, %rd37;
	st.u8 	[%rd38], %rs1;
	add.s32 	%r186, %r186, 1;
$L__BB0_27:
	setp.gt.s32 	%p50, %r186, -1;
	@%p50 bra 	$L__BB0_29;
	ld.local.u8 	%rs845, [%rd10+1];
	bra.uni 	$L__BB0_43;
$L__BB0_29:
	ld.local.u8 	%rs845, [%rd10+1];
	add.s32 	%r32, %r186, 1;
	and.b32  	%r33, %r32, 15;
	setp.lt.u32 	%p51, %r186, 15;
	mov.b16 	%rs844, 0;
	mov.b32 	%r189, 0;
	@%p51 bra 	$L__BB0_32;
	and.b32  	%r189, %r32, -16;
	mov.b16 	%rs844, 0;
	mov.b32 	%r187, 0;
$L__BB0_31:
	.pragma "nounroll";
	cvt.u64.u32 	%rd39, %r187;
	add.s64 	%rd40, %rd28, %rd39;
	ld.u8 	%rs242, [%rd40];
	setp.eq.s16 	%p52, %rs845, %rs242;
	ld.u8 	%rs246, [%rd40+1];
	setp.eq.s16 	%p53, %rs845, %rs246;
	ld.u8 	%rs249, [%rd40+2];
	setp.eq.s16 	%p54, %rs845, %rs249;
	ld.u8 	%rs252, [%rd40+3];
	setp.eq.s16 	%p55, %rs845, %rs252;
	ld.u8 	%rs255, [%rd40+4];
	setp.eq.s16 	%p56, %rs845, %rs255;
	ld.u8 	%rs258, [%rd40+5];
	setp.eq.s16 	%p57, %rs845, %rs258;
	ld.u8 	%rs261, [%rd40+6];
	setp.eq.s16 	%p58, %rs845, %rs261;
	ld.u8 	%rs264, [%rd40+7];
	setp.eq.s16 	%p59, %rs845, %rs264;
	ld.u8 	%rs267, [%rd40+8];
	setp.eq.s16 	%p60, %rs845, %rs267;
	ld.u8 	%rs270, [%rd40+9];
	setp.eq.s16 	%p61, %rs845, %rs270;
	ld.u8 	%rs273, [%rd40+10];
	setp.eq.s16 	%p62, %rs845, %rs273;
	ld.u8 	%rs276, [%rd40+11];
	setp.eq.s16 	%p63, %rs845, %rs276;
	ld.u8 	%rs279, [%rd40+12];
	setp.eq.s16 	%p64, %rs845, %rs279;
	ld.u8 	%rs282, [%rd40+13];
	setp.eq.s16 	%p65, %rs845, %rs282;
	ld.u8 	%rs285, [%rd40+14];
	setp.eq.s16 	%p66, %rs845, %rs285;
	ld.u8 	%rs288, [%rd40+15];
	setp.eq.s16 	%p67, %rs845, %rs288;
	selp.b16 	%rs289, 1, %rs844, %p52;
	selp.b16 	%rs290, 1, %rs289, %p53;
	selp.b16 	%rs291, 1, %rs290, %p54;
	selp.b16 	%rs292, 1, %rs291, %p55;
	selp.b16 	%rs293, 1, %rs292, %p56;
	selp.b16 	%rs294, 1, %rs293, %p57;
	selp.b16 	%rs295, 1, %rs294, %p58;
	selp.b16 	%rs296, 1, %rs295, %p59;
	selp.b16 	%rs297, 1, %rs296, %p60;
	selp.b16 	%rs298, 1, %rs297, %p61;
	selp.b16 	%rs299, 1, %rs298, %p62;
	selp.b16 	%rs300, 1, %rs299, %p63;
	selp.b16 	%rs301, 1, %rs300, %p64;
	selp.b16 	%rs302, 1, %rs301, %p65;
	selp.b16 	%rs303, 1, %rs302, %p66;
	selp.b16 	%rs844, 1, %rs303, %p67;
	add.s32 	%r187, %r187, 16;
	setp.ne.s32 	%p68, %r187, %r189;
	@%p68 bra 	$L__BB0_31;
$L__BB0_32:
	setp.eq.s32 	%p69, %r33, 0;
	@%p69 bra 	$L__BB0_42;
	and.b32  	%r38, %r32, 7;
	setp.lt.u32 	%p70, %r33, 8;
	@%p70 bra 	$L__BB0_35;
	cvt.u64.u32 	%rd41, %r189;
	add.s64 	%rd42, %rd28, %rd41;
	ld.u8 	%rs305, [%rd42];
	setp.eq.s16 	%p71, %rs845, %rs305;
	ld.u8 	%rs309, [%rd42+1];
	setp.eq.s16 	%p72, %rs845, %rs309;
	ld.u8 	%rs312, [%rd42+2];
	setp.eq.s16 	%p73, %rs845, %rs312;
	ld.u8 	%rs315, [%rd42+3];
	setp.eq.s16 	%p74, %rs845, %rs315;
	ld.u8 	%rs318, [%rd42+4];
	setp.eq.s16 	%p75, %rs845, %rs318;
	ld.u8 	%rs321, [%rd42+5];
	setp.eq.s16 	%p76, %rs845, %rs321;
	ld.u8 	%rs324, [%rd42+6];
	setp.eq.s16 	%p77, %rs845, %rs324;
	ld.u8 	%rs327, [%rd42+7];
	setp.eq.s16 	%p78, %rs845, %rs327;
	selp.b16 	%rs328, 1, %rs844, %p71;
	selp.b16 	%rs329, 1, %rs328, %p72;
	selp.b16 	%rs330, 1, %rs329, %p73;
	selp.b16 	%rs331, 1, %rs330, %p74;
	selp.b16 	%rs332, 1, %rs331, %p75;
	selp.b16 	%rs333, 1, %rs332, %p76;
	selp.b16 	%rs334, 1, %rs333, %p77;
	selp.b16 	%rs844, 1, %rs334, %p78;
	add.s32 	%r189, %r189, 8;
$L__BB0_35:
	setp.eq.s32 	%p79, %r38, 0;
	@%p79 bra 	$L__BB0_42;
	and.b32  	%r41, %r32, 3;
	setp.lt.u32 	%p80, %r38, 4;
	@%p80 bra 	$L__BB0_38;
	cvt.u64.u32 	%rd43, %r189;
	add.s64 	%rd44, %rd28, %rd43;
	ld.u8 	%rs336, [%rd44];
	setp.eq.s16 	%p81, %rs845, %rs336;
	ld.u8 	%rs340, [%rd44+1];
	setp.eq.s16 	%p82, %rs845, %rs340;
	ld.u8 	%rs343, [%rd44+2];
	setp.eq.s16 	%p83, %rs845, %rs343;
	ld.u8 	%rs346, [%rd44+3];
	setp.eq.s16 	%p84, %rs845, %rs346;
	selp.b16 	%rs347, 1, %rs844, %p81;
	selp.b16 	%rs348, 1, %rs347, %p82;
	selp.b16 	%rs349, 1, %rs348, %p83;
	selp.b16 	%rs844, 1, %rs349, %p84;
	add.s32 	%r189, %r189, 4;
$L__BB0_38:
	setp.eq.s32 	%p85, %r41, 0;
	@%p85 bra 	$L__BB0_42;
	cvt.u64.u32 	%rd45, %r189;
	add.s64 	%rd12, %rd28, %rd45;
	ld.u8 	%rs350, [%rd12];
	setp.eq.s16 	%p86, %rs845, %rs350;
	selp.b16 	%rs844, 1, %rs844, %p86;
	setp.eq.s32 	%p87, %r41, 1;
	@%p87 bra 	$L__BB0_42;
	ld.u8 	%rs352, [%rd12+1];
	setp.eq.s16 	%p88, %rs845, %rs352;
	selp.b16 	%rs844, 1, %rs844, %p88;
	setp.eq.s32 	%p89, %r41, 2;
	@%p89 bra 	$L__BB0_42;
	ld.u8 	%rs354, [%rd12+2];
	setp.eq.s16 	%p90, %rs845, %rs354;
	selp.b16 	%rs844, 1, %rs844, %p90;
$L__BB0_42:
	and.b16  	%rs356, %rs844, 255;
	setp.ne.s16 	%p91, %rs356, 0;
	@%p91 bra 	$L__BB0_44;
$L__BB0_43:
	cvt.s64.s32 	%rd46, %r186;
	add.s64 	%rd47, %rd28, %rd46;
	st.u8 	[%rd47], %rs845;
	add.s32 	%r186, %r186, 1;
$L__BB0_44:
	setp.gt.s32 	%p92, %r186, -1;
	@%p92 bra 	$L__BB0_46;
	ld.local.u8 	%rs854, [%rd10+2];
	bra.uni 	$L__BB0_60;
$L__BB0_46:
	ld.local.u8 	%rs854, [%rd10+2];
	add.s32 	%r46, %r186, 1;
	and.b32  	%r47, %r46, 15;
	setp.lt.u32 	%p93, %r186, 15;
	mov.b16 	%rs853, 0;
	mov.b32 	%r194, 0;
	@%p93 bra 	$L__BB0_49;
	and.b32  	%r194, %r46, -16;
	mov.b16 	%rs853, 0;
	mov.b32 	%r192, 0;
$L__BB0_48:
	.pragma "nounroll";
	cvt.u64.u32 	%rd48, %r192;
	add.s64 	%rd49, %rd28, %rd48;
	ld.u8 	%rs360, [%rd49];
	setp.eq.s16 	%p94, %rs854, %rs360;
	ld.u8 	%rs364, [%rd49+1];
	setp.eq.s16 	%p95, %rs854, %rs364;
	ld.u8 	%rs367, [%rd49+2];
	setp.eq.s16 	%p96, %rs854, %rs367;
	ld.u8 	%rs370, [%rd49+3];
	setp.eq.s16 	%p97, %rs854, %rs370;
	ld.u8 	%rs373, [%rd49+4];
	setp.eq.s16 	%p98, %rs854, %rs373;
	ld.u8 	%rs376, [%rd49+5];
	setp.eq.s16 	%p99, %rs854, %rs376;
	ld.u8 	%rs379, [%rd49+6];
	setp.eq.s16 	%p100, %rs854, %rs379;
	ld.u8 	%rs382, [%rd49+7];
	setp.eq.s16 	%p101, %rs854, %rs382;
	ld.u8 	%rs385, [%rd49+8];
	setp.eq.s16 	%p102, %rs854, %rs385;
	ld.u8 	%rs388, [%rd49+9];
	setp.eq.s16 	%p103, %rs854, %rs388;
	ld.u8 	%rs391, [%rd49+10];
	setp.eq.s16 	%p104, %rs854, %rs391;
	ld.u8 	%rs394, [%rd49+11];
	setp.eq.s16 	%p105, %rs854, %rs394;
	ld.u8 	%rs397, [%rd49+12];
	setp.eq.s16 	%p106, %rs854, %rs397;
	ld.u8 	%rs400, [%rd49+13];
	setp.eq.s16 	%p107, %rs854, %rs400;
	ld.u8 	%rs403, [%rd49+14];
	setp.eq.s16 	%p108, %rs854, %rs403;
	ld.u8 	%rs406, [%rd49+15];
	setp.eq.s16 	%p109, %rs854, %rs406;
	selp.b16 	%rs407, 1, %rs853, %p94;
	selp.b16 	%rs408, 1, %rs407, %p95;
	selp.b16 	%rs409, 1, %rs408, %p96;
	selp.b16 	%rs410, 1, %rs409, %p97;
	selp.b16 	%rs411, 1, %rs410, %p98;
	selp.b16 	%rs412, 1, %rs411, %p99;
	selp.b16 	%rs413, 1, %rs412, %p100;
	selp.b16 	%rs414, 1, %rs413, %p101;
	selp.b16 	%rs415, 1, %rs414, %p102;
	selp.b16 	%rs416, 1, %rs415, %p103;
	selp.b16 	%rs417, 1, %rs416, %p104;
	selp.b16 	%rs418, 1, %rs417, %p105;
	selp.b16 	%rs419, 1, %rs418, %p106;
	selp.b16 	%rs420, 1, %rs419, %p107;
	selp.b16 	%rs421, 1, %rs420, %p108;
	selp.b16 	%rs853, 1, %rs421, %p109;
	add.s32 	%r192, %r192, 16;
	setp.ne.s32 	%p110, %r192, %r194;
	@%p110 bra 	$L__BB0_48;
$L__BB0_49:
	setp.eq.s32 	%p111, %r47, 0;
	@%p111 bra 	$L__BB0_59;
	and.b32  	%r52, %r46, 7;
	setp.lt.u32 	%p112, %r47, 8;
	@%p112 bra 	$L__BB0_52;
	cvt.u64.u32 	%rd50, %r194;
	add.s64 	%rd51, %rd28, %rd50;
	ld.u8 	%rs423, [%rd51];
	setp.eq.s16 	%p113, %rs854, %rs423;
	ld.u8 	%rs427, [%rd51+1];
	setp.eq.s16 	%p114, %rs854, %rs427;
	ld.u8 	%rs430, [%rd51+2];
	setp.eq.s16 	%p115, %rs854, %rs430;
	ld.u8 	%rs433, [%rd51+3];
	setp.eq.s16 	%p116, %rs854, %rs433;
	ld.u8 	%rs436, [%rd51+4];
	setp.eq.s16 	%p117, %rs854, %rs436;
	ld.u8 	%rs439, [%rd51+5];
	setp.eq.s16 	%p118, %rs854, %rs439;
	ld.u8 	%rs442, [%rd51+6];
	setp.eq.s16 	%p119, %rs854, %rs442;
	ld.u8 	%rs445, [%rd51+7];
	setp.eq.s16 	%p120, %rs854, %rs445;
	selp.b16 	%rs446, 1, %rs853, %p113;
	selp.b16 	%rs447, 1, %rs446, %p114;
	selp.b16 	%rs448, 1, %rs447, %p115;
	selp.b16 	%rs449, 1, %rs448, %p116;
	selp.b16 	%rs450, 1, %rs449, %p117;
	selp.b16 	%rs451, 1, %rs450, %p118;
	selp.b16 	%rs452, 1, %rs451, %p119;
	selp.b16 	%rs853, 1, %rs452, %p120;
	add.s32 	%r194, %r194, 8;
$L__BB0_52:
	setp.eq.s32 	%p121, %r52, 0;
	@%p121 bra 	$L__BB0_59;
	and.b32  	%r55, %r46, 3;
	setp.lt.u32 	%p122, %r52, 4;
	@%p122 bra 	$L__BB0_55;
	cvt.u64.u32 	%rd52, %r194;
	add.s64 	%rd53, %rd28, %rd52;
	ld.u8 	%rs454, [%rd53];
	setp.eq.s16 	%p123, %rs854, %rs454;
	ld.u8 	%rs458, [%rd53+1];
	setp.eq.s16 	%p124, %rs854, %rs458;
	ld.u8 	%rs461, [%rd53+2];
	setp.eq.s16 	%p125, %rs854, %rs461;
	ld.u8 	%rs464, [%rd53+3];
	setp.eq.s16 	%p126, %rs854, %rs464;
	selp.b16 	%rs465, 1, %rs853, %p123;
	selp.b16 	%rs466, 1, %rs465, %p124;
	selp.b16 	%rs467, 1, %rs466, %p125;
	selp.b16 	%rs853, 1, %rs467, %p126;
	add.s32 	%r194, %r194, 4;
$L__BB0_55:
	setp.eq.s32 	%p127, %r55, 0;
	@%p127 bra 	$L__BB0_59;
	cvt.u64.u32 	%rd54, %r194;
	add.s64 	%rd13, %rd28, %rd54;
	ld.u8 	%rs468, [%rd13];
	setp.eq.s16 	%p128, %rs854, %rs468;
	selp.b16 	%rs853, 1, %rs853, %p128;
	setp.eq.s32 	%p129, %r55, 1;
	@%p129 bra 	$L__BB0_59;
	ld.u8 	%rs470, [%rd13+1];
	setp.eq.s16 	%p130, %rs854, %rs470;
	selp.b16 	%rs853, 1, %rs853, %p130;
	setp.eq.s32 	%p131, %r55, 2;
	@%p131 bra 	$L__BB0_59;
	ld.u8 	%rs472, [%rd13+2];
	setp.eq.s16 	%p132, %rs854, %rs472;
	selp.b16 	%rs853, 1, %rs853, %p132;
$L__BB0_59:
	and.b16  	%rs474, %rs853, 255;
	setp.ne.s16 	%p133, %rs474, 0;
	@%p133 bra 	$L__BB0_61;
$L__BB0_60:
	cvt.s64.s32 	%rd55, %r186;
	add.s64 	%rd56, %rd28, %rd55;
	st.u8 	[%rd56], %rs854;
	add.s32 	%r186, %r186, 1;
$L__BB0_61:
	setp.gt.s32 	%p134, %r186, -1;
	@%p134 bra 	$L__BB0_63;
	ld.local.u8 	%rs863, [%rd10+3];
	bra.uni 	$L__BB0_77;
$L__BB0_63:
	ld.local.u8 	%rs863, [%rd10+3];
	add.s32 	%r60, %r186, 1;
	and.b32  	%r61, %r60, 15;
	setp.lt.u32 	%p135, %r186, 15;
	mov.b16 	%rs862, 0;
	mov.b32 	%r199, 0;
	@%p135 bra 	$L__BB0_66;
	and.b32  	%r199, %r60, -16;
	mov.b16 	%rs862, 0;
	mov.b32 	%r197, 0;
$L__BB0_65:
	.pragma "nounroll";
	cvt.u64.u32 	%rd57, %r197;
	add.s64 	%rd58, %rd28, %rd57;
	ld.u8 	%rs478, [%rd58];
	setp.eq.s16 	%p136, %rs863, %rs478;
	ld.u8 	%rs482, [%rd58+1];
	setp.eq.s16 	%p137, %rs863, %rs482;
	ld.u8 	%rs485, [%rd58+2];
	setp.eq.s16 	%p138, %rs863, %rs485;
	ld.u8 	%rs488, [%rd58+3];
	setp.eq.s16 	%p139, %rs863, %rs488;
	ld.u8 	%rs491, [%rd58+4];
	setp.eq.s16 	%p140, %rs863, %rs491;
	ld.u8 	%rs494, [%rd58+5];
	setp.eq.s16 	%p141, %rs863, %rs494;
	ld.u8 	%rs497, [%rd58+6];
	setp.eq.s16 	%p142, %rs863, %rs497;
	ld.u8 	%rs500, [%rd58+7];
	setp.eq.s16 	%p143, %rs863, %rs500;
	ld.u8 	%rs503, [%rd58+8];
	setp.eq.s16 	%p144, %rs863, %rs503;
	ld.u8 	%rs506, [%rd58+9];
	setp.eq.s16 	%p145, %rs863, %rs506;
	ld.u8 	%rs509, [%rd58+10];
	setp.eq.s16 	%p146, %rs863, %rs509;
	ld.u8 	%rs512, [%rd58+11];
	setp.eq.s16 	%p147, %rs863, %rs512;
	ld.u8 	%rs515, [%rd58+12];
	setp.eq.s16 	%p148, %rs863, %rs515;
	ld.u8 	%rs518, [%rd58+13];
	setp.eq.s16 	%p149, %rs863, %rs518;
	ld.u8 	%rs521, [%rd58+14];
	setp.eq.s16 	%p150, %rs863, %rs521;
	ld.u8 	%rs524, [%rd58+15];
	setp.eq.s16 	%p151, %rs863, %rs524;
	selp.b16 	%rs525, 1, %rs862, %p136;
	selp.b16 	%rs526, 1, %rs525, %p137;
	selp.b16 	%rs527, 1, %rs526, %p138;
	selp.b16 	%rs528, 1, %rs527, %p139;
	selp.b16 	%rs529, 1, %rs528, %p140;
	selp.b16 	%rs530, 1, %rs529, %p141;
	selp.b16 	%rs531, 1, %rs530, %p142;
	selp.b16 	%rs532, 1, %rs531, %p143;
	selp.b16 	%rs533, 1, %rs532, %p144;
	selp.b16 	%rs534, 1, %rs533, %p145;
	selp.b16 	%rs535, 1, %rs534, %p146;
	selp.b16 	%rs536, 1, %rs535, %p147;
	selp.b16 	%rs537, 1, %rs536, %p148;
	selp.b16 	%rs538, 1, %rs537, %p149;
	selp.b16 	%rs539, 1, %rs538, %p150;
	selp.b16 	%rs862, 1, %rs539, %p151;
	add.s32 	%r197, %r197, 16;
	setp.ne.s32 	%p152, %r197, %r199;
	@%p152 bra 	$L__BB0_65;
$L__BB0_66:
	setp.eq.s32 	%p153, %r61, 0;
	@%p153 bra 	$L__BB0_76;
	and.b32  	%r66, %r60, 7;
	setp.lt.u32 	%p154, %r61, 8;
	@%p154 bra 	$L__BB0_69;
	cvt.u64.u32 	%rd59, %r199;
	add.s64 	%rd60, %rd28, %rd59;
	ld.u8 	%rs541, [%rd60];
	setp.eq.s16 	%p155, %rs863, %rs541;
	ld.u8 	%rs545, [%rd60+1];
	setp.eq.s16 	%p156, %rs863, %rs545;
	ld.u8 	%rs548, [%rd60+2];
	setp.eq.s16 	%p157, %rs863, %rs548;
	ld.u8 	%rs551, [%rd60+3];
	setp.eq.s16 	%p158, %rs863, %rs551;
	ld.u8 	%rs554, [%rd60+4];
	setp.eq.s16 	%p159, %rs863, %rs554;
	ld.u8 	%rs557, [%rd60+5];
	setp.eq.s16 	%p160, %rs863, %rs557;
	ld.u8 	%rs560, [%rd60+6];
	setp.eq.s16 	%p161, %rs863, %rs560;
	ld.u8 	%rs563, [%rd60+7];
	setp.eq.s16 	%p162, %rs863, %rs563;
	selp.b16 	%rs564, 1, %rs862, %p155;
	selp.b16 	%rs565, 1, %rs564, %p156;
	selp.b16 	%rs566, 1, %rs565, %p157;
	selp.b16 	%rs567, 1, %rs566, %p158;
	selp.b16 	%rs568, 1, %rs567, %p159;
	selp.b16 	%rs569, 1, %rs568, %p160;
	selp.b16 	%rs570, 1, %rs569, %p161;
	selp.b16 	%rs862, 1, %rs570, %p162;
	add.s32 	%r199, %r199, 8;
$L__BB0_69:
	setp.eq.s32 	%p163, %r66, 0;
	@%p163 bra 	$L__BB0_76;
	and.b32  	%r69, %r60, 3;
	setp.lt.u32 	%p164, %r66, 4;
	@%p164 bra 	$L__BB0_72;
	cvt.u64.u32 	%rd61, %r199;
	add.s64 	%rd62, %rd28, %rd61;
	ld.u8 	%rs572, [%rd62];
	setp.eq.s16 	%p165, %rs863, %rs572;
	ld.u8 	%rs576, [%rd62+1];
	setp.eq.s16 	%p166, %rs863, %rs576;
	ld.u8 	%rs579, [%rd62+2];
	setp.eq.s16 	%p167, %rs863, %rs579;
	ld.u8 	%rs582, [%rd62+3];
	setp.eq.s16 	%p168, %rs863, %rs582;
	selp.b16 	%rs583, 1, %rs862, %p165;
	selp.b16 	%rs584, 1, %rs583, %p166;
	selp.b16 	%rs585, 1, %rs584, %p167;
	selp.b16 	%rs862, 1, %rs585, %p168;
	add.s32 	%r199, %r199, 4;
$L__BB0_72:
	setp.eq.s32 	%p169, %r69, 0;
	@%p169 bra 	$L__BB0_76;
	cvt.u64.u32 	%rd63, %r199;
	add.s64 	%rd14, %rd28, %rd63;
	ld.u8 	%rs586, [%rd14];
	setp.eq.s16 	%p170, %rs863, %rs586;
	selp.b16 	%rs862, 1, %rs862, %p170;
	setp.eq.s32 	%p171, %r69, 1;
	@%p171 bra 	$L__BB0_76;
	ld.u8 	%rs588, [%rd14+1];
	setp.eq.s16 	%p172, %rs863, %rs588;
	selp.b16 	%rs862, 1, %rs862, %p172;
	setp.eq.s32 	%p173, %r69, 2;
	@%p173 bra 	$L__BB0_76;
	ld.u8 	%rs590, [%rd14+2];
	setp.eq.s16 	%p174, %rs863, %rs590;
	selp.b16 	%rs862, 1, %rs862, %p174;
$L__BB0_76:
	and.b16  	%rs592, %rs862, 255;
	setp.ne.s16 	%p175, %rs592, 0;
	@%p175 bra 	$L__BB0_78;
$L__BB0_77:
	cvt.s64.s32 	%rd64, %r186;
	add.s64 	%rd65, %rd28, %rd64;
	st.u8 	[%rd65], %rs863;
	add.s32 	%r186, %r186, 1;
$L__BB0_78:
	setp.gt.s32 	%p176, %r186, -1;
	@%p176 bra 	$L__BB0_80;
	ld.local.u8 	%rs872, [%rd10+4];
	bra.uni 	$L__BB0_94;
$L__BB0_80:
	ld.local.u8 	%rs872, [%rd10+4];
	add.s32 	%r74, %r186, 1;
	and.b32  	%r75, %r74, 15;
	setp.lt.u32 	%p177, %r186, 15;
	mov.b16 	%rs871, 0;
	mov.b32 	%r204, 0;
	@%p177 bra 	$L__BB0_83;
	and.b32  	%r204, %r74, -16;
	mov.b16 	%rs871, 0;
	mov.b32 	%r202, 0;
$L__BB0_82:
	.pragma "nounroll";
	cvt.u64.u32 	%rd66, %r202;
	add.s64 	%rd67, %rd28, %rd66;
	ld.u8 	%rs596, [%rd67];
	setp.eq.s16 	%p178, %rs872, %rs596;
	ld.u8 	%rs600, [%rd67+1];
	setp.eq.s16 	%p179, %rs872, %rs600;
	ld.u8 	%rs603, [%rd67+2];
	setp.eq.s16 	%p180, %rs872, %rs603;
	ld.u8 	%rs606, [%rd67+3];
	setp.eq.s16 	%p181, %rs872, %rs606;
	ld.u8 	%rs609, [%rd67+4];
	setp.eq.s16 	%p182, %rs872, %rs609;
	ld.u8 	%rs612, [%rd67+5];
	setp.eq.s16 	%p183, %rs872, %rs612;
	ld.u8 	%rs615, [%rd67+6];
	setp.eq.s16 	%p184, %rs872, %rs615;
	ld.u8 	%rs618, [%rd67+7];
	setp.eq.s16 	%p185, %rs872, %rs618;
	ld.u8 	%rs621, [%rd67+8];
	setp.eq.s16 	%p186, %rs872, %rs621;
	ld.u8 	%rs624, [%rd67+9];
	setp.eq.s16 	%p187, %rs872, %rs624;
	ld.u8 	%rs627, [%rd67+10];
	setp.eq.s16 	%p188, %rs872, %rs627;
	ld.u8 	%rs630, [%rd67+11];
	setp.eq.s16 	%p189, %rs872, %rs630;
	ld.u8 	%rs633, [%rd67+12];
	setp.eq.s16 	%p190, %rs872, %rs633;
	ld.u8 	%rs636, [%rd67+13];
	setp.eq.s16 	%p191, %rs872, %rs636;
	ld.u8 	%rs639, [%rd67+14];
	setp.eq.s16 	%p192, %rs872, %rs639;
	ld.u8 	%rs642, [%rd67+15];
	setp.eq.s16 	%p193, %rs872, %rs642;
	selp.b16 	%rs643, 1, %rs871, %p178;
	selp.b16 	%rs644, 1, %rs643, %p179;
	selp.b16 	%rs645, 1, %rs644, %p180;
	selp.b16 	%rs646, 1, %rs645, %p181;
	selp.b16 	%rs647, 1, %rs646, %p182;
	selp.b16 	%rs648, 1, %rs647, %p183;
	selp.b16 	%rs649, 1, %rs648, %p184;
	selp.b16 	%rs650, 1, %rs649, %p185;
	selp.b16 	%rs651, 1, %rs650, %p186;
	selp.b16 	%rs652, 1, %rs651, %p187;
	selp.b16 	%rs653, 1, %rs652, %p188;
	selp.b16 	%rs654, 1, %rs653, %p189;
	selp.b16 	%rs655, 1, %rs654, %p190;
	selp.b16 	%rs656, 1, %rs655, %p191;
	selp.b16 	%rs657, 1, %rs656, %p192;
	selp.b16 	%rs871, 1, %rs657, %p193;
	add.s32 	%r202, %r202, 16;
	setp.ne.s32 	%p194, %r202, %r204;
	@%p194 bra 	$L__BB0_82;
$L__BB0_83:
	setp.eq.s32 	%p195, %r75, 0;
	@%p195 bra 	$L__BB0_93;
	and.b32  	%r80, %r74, 7;
	setp.lt.u32 	%p196, %r75, 8;
	@%p196 bra 	$L__BB0_86;
	cvt.u64.u32 	%rd68, %r204;
	add.s64 	%rd69, %rd28, %rd68;
	ld.u8 	%rs659, [%rd69];
	setp.eq.s16 	%p197, %rs872, %rs659;
	ld.u8 	%rs663, [%rd69+1];
	setp.eq.s16 	%p198, %rs872, %rs663;
	ld.u8 	%rs666, [%rd69+2];
	setp.eq.s16 	%p199, %rs872, %rs666;
	ld.u8 	%rs669, [%rd69+3];
	setp.eq.s16 	%p200, %rs872, %rs669;
	ld.u8 	%rs672, [%rd69+4];
	setp.eq.s16 	%p201, %rs872, %rs672;
	ld.u8 	%rs675, [%rd69+5];
	setp.eq.s16 	%p202, %rs872, %rs675;
	ld.u8 	%rs678, [%rd69+6];
	setp.eq.s16 	%p203, %rs872, %rs678;
	ld.u8 	%rs681, [%rd69+7];
	setp.eq.s16 	%p204, %rs872, %rs681;
	selp.b16 	%rs682, 1, %rs871, %p197;
	selp.b16 	%rs683, 1, %rs682, %p198;
	selp.b16 	%rs684, 1, %rs683, %p199;
	selp.b16 	%rs685, 1, %rs684, %p200;
	selp.b16 	%rs686, 1, %rs685, %p201;
	selp.b16 	%rs687, 1, %rs686, %p202;
	selp.b16 	%rs688, 1, %rs687, %p203;
	selp.b16 	%rs871, 1, %rs688, %p204;
	add.s32 	%r204, %r204, 8;
$L__BB0_86:
	setp.eq.s32 	%p205, %r80, 0;
	@%p205 bra 	$L__BB0_93;
	and.b32  	%r83, %r74, 3;
	setp.lt.u32 	%p206, %r80, 4;
	@%p206 bra 	$L__BB0_89;
	cvt.u64.u32 	%rd70, %r204;
	add.s64 	%rd71, %rd28, %rd70;
	ld.u8 	%rs690, [%rd71];
	setp.eq.s16 	%p207, %rs872, %rs690;
	ld.u8 	%rs694, [%rd71+1];
	setp.eq.s16 	%p208, %rs872, %rs694;
	ld.u8 	%rs697, [%rd71+2];
	setp.eq.s16 	%p209, %rs872, %rs697;
	ld.u8 	%rs700, [%rd71+3];
	setp.eq.s16 	%p210, %rs872, %rs700;
	selp.b16 	%rs701, 1, %rs871, %p207;
	selp.b16 	%rs702, 1, %rs701, %p208;
	selp.b16 	%rs703, 1, %rs702, %p209;
	selp.b16 	%rs871, 1, %rs703, %p210;
	add.s32 	%r204, %r204, 4;
$L__BB0_89:
	setp.eq.s32 	%p211, %r83, 0;
	@%p211 bra 	$L__BB0_93;
	cvt.u64.u32 	%rd72, %r204;
	add.s64 	%rd15, %rd28, %rd72;
	ld.u8 	%rs704, [%rd15];
	setp.eq.s16 	%p212, %rs872, %rs704;
	selp.b16 	%rs871, 1, %rs871, %p212;
	setp.eq.s32 	%p213, %r83, 1;
	@%p213 bra 	$L__BB0_93;
	ld.u8 	%rs706, [%rd15+1];
	setp.eq.s16 	%p214, %rs872, %rs706;
	selp.b16 	%rs871, 1, %rs871, %p214;
	setp.eq.s32 	%p215, %r83, 2;
	@%p215 bra 	$L__BB0_93;
	ld.u8 	%rs708, [%rd15+2];
	setp.eq.s16 	%p216, %rs872, %rs708;
	selp.b16 	%rs871, 1, %rs871, %p216;
$L__BB0_93:
	and.b16  	%rs710, %rs871, 255;
	setp.ne.s16 	%p217, %rs710, 0;
	@%p217 bra 	$L__BB0_95;
$L__BB0_94:
	cvt.s64.s32 	%rd73, %r186;
	add.s64 	%rd74, %rd28, %rd73;
	st.u8 	[%rd74], %rs872;
	add.s32 	%r186, %r186, 1;
$L__BB0_95:
	setp.gt.s32 	%p218, %r186, -1;
	@%p218 bra 	$L__BB0_97;
	ld.local.u8 	%rs881, [%rd10+5];
	bra.uni 	$L__BB0_111;
$L__BB0_97:
	ld.local.u8 	%rs881, [%rd10+5];
	add.s32 	%r88, %r186, 1;
	and.b32  	%r89, %r88, 15;
	setp.lt.u32 	%p219, %r186, 15;
	mov.b16 	%rs880, 0;
	mov.b32 	%r209, 0;
	@%p219 bra 	$L__BB0_100;
	and.b32  	%r209, %r88, -16;
	mov.b16 	%rs880, 0;
	mov.b32 	%r207, 0;
$L__BB0_99:
	.pragma "nounroll";
	cvt.u64.u32 	%rd75, %r207;
	add.s64 	%rd76, %rd28, %rd75;
	ld.u8 	%rs714, [%rd76];
	setp.eq.s16 	%p220, %rs881, %rs714;
	ld.u8 	%rs718, [%rd76+1];
	setp.eq.s16 	%p221, %rs881, %rs718;
	ld.u8 	%rs721, [%rd76+2];
	setp.eq.s16 	%p222, %rs881, %rs721;
	ld.u8 	%rs724, [%rd76+3];
	setp.eq.s16 	%p223, %rs881, %rs724;
	ld.u8 	%rs727, [%rd76+4];
	setp.eq.s16 	%p224, %rs881, %rs727;
	ld.u8 	%rs730, [%rd76+5];
	setp.eq.s16 	%p225, %rs881, %rs730;
	ld.u8 	%rs733, [%rd76+6];
	setp.eq.s16 	%p226, %rs881, %rs733;
	ld.u8 	%rs736, [%rd76+7];
	setp.eq.s16 	%p227, %rs881, %rs736;
	ld.u8 	%rs739, [%rd76+8];
	setp.eq.s16 	%p228, %rs881, %rs739;
	ld.u8 	%rs742, [%rd76+9];
	setp.eq.s16 	%p229, %rs881, %rs742;
	ld.u8 	%rs745, [%rd76+10];
	setp.eq.s16 	%p230, %rs881, %rs745;
	ld.u8 	%rs748, [%rd76+11];
	setp.eq.s16 	%p231, %rs881, %rs748;
	ld.u8 	%rs751, [%rd76+12];
	setp.eq.s16 	%p232, %rs881, %rs751;
	ld.u8 	%rs754, [%rd76+13];
	setp.eq.s16 	%p233, %rs881, %rs754;
	ld.u8 	%rs757, [%rd76+14];
	setp.eq.s16 	%p234, %rs881, %rs757;
	ld.u8 	%rs760, [%rd76+15];
	setp.eq.s16 	%p235, %rs881, %rs760;
	selp.b16 	%rs761, 1, %rs880, %p220;
	selp.b16 	%rs762, 1, %rs761, %p221;
	selp.b16 	%rs763, 1, %rs762, %p222;
	selp.b16 	%rs764, 1, %rs763, %p223;
	selp.b16 	%rs765, 1, %rs764, %p224;
	selp.b16 	%rs766, 1, %rs765, %p225;
	selp.b16 	%rs767, 1, %rs766, %p226;
	selp.b16 	%rs768, 1, %rs767, %p227;
	selp.b16 	%rs769, 1, %rs768, %p228;
	selp.b16 	%rs770, 1, %rs769, %p229;
	selp.b16 	%rs771, 1, %rs770, %p230;
	selp.b16 	%rs772, 1, %rs771, %p231;
	selp.b16 	%rs773, 1, %rs772, %p232;
	selp.b16 	%rs774, 1, %rs773, %p233;
	selp.b16 	%rs775, 1, %rs774, %p234;
	selp.b16 	%rs880, 1, %rs775, %p235;
	add.s32 	%r207, %r207, 16;
	setp.ne.s32 	%p236, %r207, %r209;
	@%p236 bra 	$L__BB0_99;
$L__BB0_100:
	setp.eq.s32 	%p237, %r89, 0;
	@%p237 bra 	$L__BB0_110;
	and.b32  	%r94, %r88, 7;
	setp.lt.u32 	%p238, %r89, 8;
	@%p238 bra 	$L__BB0_103;
	cvt.u64.u32 	%rd77, %r209;
	add.s64 	%rd78, %rd28, %rd77;
	ld.u8 	%rs777, [%rd78];
	setp.eq.s16 	%p239, %rs881, %rs777;
	ld.u8 	%rs781, [%rd78+1];
	setp.eq.s16 	%p240, %rs881, %rs781;
	ld.u8 	%rs784, [%rd78+2];
	setp.eq.s16 	%p241, %rs881, %rs784;
	ld.u8 	%rs787, [%rd78+3];
	setp.eq.s16 	%p242, %rs881, %rs787;
	ld.u8 	%rs790, [%rd78+4];
	setp.eq.s16 	%p243, %rs881, %rs790;
	ld.u8 	%rs793, [%rd78+5];
	setp.eq.s16 	%p244, %rs881, %rs793;
	ld.u8 	%rs796, [%rd78+6];
	setp.eq.s16 	%p245, %rs881, %rs796;
	ld.u8 	%rs799, [%rd78+7];
	setp.eq.s16 	%p246, %rs881, %rs799;
	selp.b16 	%rs800, 1, %rs880, %p239;
	selp.b16 	%rs801, 1, %rs800, %p240;
	selp.b16 	%rs802, 1, %rs801, %p241;
	selp.b16 	%rs803, 1, %rs802, %p242;
	selp.b16 	%rs804, 1, %rs803, %p243;
	selp.b16 	%rs805, 1, %rs804, %p244;
	selp.b16 	%rs806, 1, %rs805, %p245;
	selp.b16 	%rs880, 1, %rs806, %p246;
	add.s32 	%r209, %r209, 8;
$L__BB0_103:
	setp.eq.s32 	%p247, %r94, 0;
	@%p247 bra 	$L__BB0_110;
	and.b32  	%r97, %r88, 3;
	setp.lt.u32 	%p248, %r94, 4;
	@%p248 bra 	$L__BB0_106;
	cvt.u64.u32 	%rd79, %r209;
	add.s64 	%rd80, %rd28, %rd79;
	ld.u8 	%rs808, [%rd80];
	setp.eq.s16 	%p249, %rs881, %rs808;
	ld.u8 	%rs812, [%rd80+1];
	setp.eq.s16 	%p250, %rs881, %rs812;
	ld.u8 	%rs815, [%rd80+2];
	setp.eq.s16 	%p251, %rs881, %rs815;
	ld.u8 	%rs818, [%rd80+3];
	setp.eq.s16 	%p252, %rs881, %rs818;
	selp.b16 	%rs819, 1, %rs880, %p249;
	selp.b16 	%rs820, 1, %rs819, %p250;
	selp.b16 	%rs821, 1, %rs820, %p251;
	selp.b16 	%rs880, 1, %rs821, %p252;
	add.s32 	%r209, %r209, 4;
$L__BB0_106:
	setp.eq.s32 	%p253, %r97, 0;
	@%p253 bra 	$L__BB0_110;
	cvt.u64.u32 	%rd81, %r209;
	add.s64 	%rd16, %rd28, %rd81;
	ld.u8 	%rs822, [%rd16];
	setp.eq.s16 	%p254, %rs881, %rs822;
	selp.b16 	%rs880, 1, %rs880, %p254;
	setp.eq.s32 	%p255, %r97, 1;
	@%p255 bra 	$L__BB0_110;
	ld.u8 	%rs824, [%rd16+1];
	setp.eq.s16 	%p256, %rs881, %rs824;
	selp.b16 	%rs880, 1, %rs880, %p256;
	setp.eq.s32 	%p257, %r97, 2;
	@%p257 bra 	$L__BB0_110;
	ld.u8 	%rs826, [%rd16+2];
	setp.eq.s16 	%p258, %rs881, %rs826;
	selp.b16 	%rs880, 1, %rs880, %p258;
$L__BB0_110:
	and.b16  	%rs828, %rs880, 255;
	setp.ne.s16 	%p259, %rs828, 0;
	@%p259 bra 	$L__BB0_112;
$L__BB0_111:
	cvt.s64.s32 	%rd82, %r186;
	add.s64 	%rd83, %rd28, %rd82;
	st.u8 	[%rd83], %rs881;
	add.s32 	%r186, %r186, 1;
$L__BB0_112:
	add.s32 	%r180, %r180, 1;
	setp.ne.s32 	%p260, %r180, 6;
	@%p260 bra 	$L__BB0_11;
	{ // callseq 1, 0
	.param .b64 param0;
	st.param.b64 	[param0], %rd28;
	call.uni 
	free, 
	(
	param0
	);
	} // callseq 1
	setp.ne.s32 	%p261, %r186, 26;
	@%p261 bra 	$L__BB0_116;
	setp.eq.s16 	%p262, %rs101, 0;
	add.s32 	%r174, %r174, 1;
	@%p262 bra 	$L__BB0_116;
	cvta.to.local.u64 	%rd85, %rd84;
	st.local.v2.u32 	[%rd85], {%r1, %r9};
	cvta.global.u64 	%rd87, %rd86;
	{ // callseq 2, 0
	.param .b64 param0;
	st.param.b64 	[param0], %rd87;
	.param .b64 param1;
	st.param.b64 	[param1], %rd84;
	.param .b32 retval0;
	call.uni (retval0), 
	vprintf, 
	(
	param0, 
	param1
	);
	ld.param.b32 	%r172, [retval0];
	} // callseq 2
$L__BB0_116:
	add.s32 	%r175, %r9, 1;
	setp.ne.s32 	%p263, %r9, %r6;
	@%p263 bra 	$L__BB0_3;
$L__BB0_117:
	ld.param.u64 	%rd91, [_Z12countSquaresiibPA16384_cPi_param_4];
	cvta.to.global.u64 	%rd88, %rd91;
	mul.wide.s32 	%rd89, %r1, 4;
	add.s64 	%rd90, %rd88, %rd89;
	st.global.u32 	[%rd90], %r174;
$L__BB0_118:
	ret;

}


// ===== COMPILED SASS (sm_100) =====

	.target	sm_100

	.elftype	@"ET_EXEC"


//--------------------- .note.nv.tkinfo           --------------------------
	.section	.note.nv.tkinfo,"",@"SHT_NOTE"
	.sectionflags	@"SHF_NOTE_NV_TKINFO"
	.tkinfo
        /*0018*/ 	.word	0x00000002
        /*0030*/ 	.string	""
        /*0030*/ 	.string	"ptxas"
        /*0030*/ 	.string	"Cuda compilation tools, release 13.0, V13.0.88"
        /*0030*/ 	.string	"Build cuda_13.0.r13.0/compiler.36424714_0"
        /*0030*/ 	.string	"-arch sm_100 -m 64 "



//--------------------- .note.nv.cuinfo           --------------------------
	.section	.note.nv.cuinfo,"",@"SHT_NOTE"
	.sectionflags	@"SHF_NOTE_NV_CUINFO"
        /*0018*/ 	.short	0x0002
        /*001a*/ 	.short	0x0064
        /*001c*/ 	.short	0x0082
	.zero		2


//--------------------- .nv.info                  --------------------------
	.section	.nv.info,"",@"SHT_CUDA_INFO"
	.align	4


	//----- nvinfo : EIATTR_REGCOUNT
	.align		4
        /*0000*/ 	.byte	0x04, 0x2f
        /*0002*/ 	.short	(.L_2 - .L_1)
	.align		4
.L_1:
        /*0004*/ 	.word	index@(_Z12countSquaresiibPA16384_cPi)
        /*0008*/ 	.word	0x00000020


	//----- nvinfo : EIATTR_FRAME_SIZE
	.align		4
.L_2:
        /*000c*/ 	.byte	0x04, 0x11
        /*000e*/ 	.short	(.L_4 - .L_3)
	.align		4
.L_3:
        /*0010*/ 	.word	index@(_Z12countSquaresiibPA16384_cPi)
        /*0014*/ 	.word	0x00000030


	//----- nvinfo : EIATTR_MIN_STACK_SIZE
	.align		4
.L_4:
        /*0018*/ 	.byte	0x04, 0x12
        /*001a*/ 	.short	(.L_6 - .L_5)
	.align		4
.L_5:
        /*001c*/ 	.word	index@(_Z12countSquaresiibPA16384_cPi)
        /*0020*/ 	.word	0x00000030
.L_6:


//--------------------- .nv.compat                --------------------------
	.section	.nv.compat,"",@"SHT_CUDA_COMPAT_INFO"
	.align	4
        /*0000*/ 	.byte	0x02, 0x09, 0x00, 0x00, 0x02, 0x02, 0x01, 0x00, 0x02, 0x05, 0x05, 0x00, 0x03, 0x07, 0x01, 0x01
        /*0010*/ 	.byte	0x02, 0x03, 0x00, 0x00, 0x02, 0x06, 0x01, 0x00, 0x04, 0x0b, 0x08, 0x00, 0x09, 0x00, 0x00, 0x00
        /*0020*/ 	.byte	0x00, 0x00, 0x00, 0x00


//--------------------- .nv.info._Z12countSquaresiibPA16384_cPi --------------------------
	.section	.nv.info._Z12countSquaresiibPA16384_cPi,"",@"SHT_CUDA_INFO"
	.sectionflags	@""
	.align	4


	//----- nvinfo : EIATTR_CUDA_API_VERSION
	.align		4
        /*0000*/ 	.byte	0x04, 0x37
        /*0002*/ 	.short	(.L_8 - .L_7)
.L_7:
        /*0004*/ 	.word	0x00000082


	//----- nvinfo : EIATTR_KPARAM_INFO
	.align		4
.L_8:
        /*0008*/ 	.byte	0x04, 0x17
        /*000a*/ 	.short	(.L_10 - .L_9)
.L_9:
        /*000c*/ 	.word	0x00000000
        /*0010*/ 	.short	0x0004
        /*0012*/ 	.short	0x0018
        /*0014*/ 	.byte	0x00, 0xf5, 0x21, 0x00


	//----- nvinfo : EIATTR_KPARAM_INFO
	.align		4
.L_10:
        /*0018*/ 	.byte	0x04, 0x17
        /*001a*/ 	.short	(.L_12 - .L_11)
.L_11:
        /*001c*/ 	.word	0x00000000
        /*0020*/ 	.short	0x0003
        /*0022*/ 	.short	0x0010
        /*0024*/ 	.byte	0x00, 0xf5, 0x21, 0x00


	//----- nvinfo : EIATTR_KPARAM_INFO
	.align		4
.L_12:
        /*0028*/ 	.byte	0x04, 0x17
        /*002a*/ 	.short	(.L_14 - .L_13)
.L_13:
        /*002c*/ 	.word	0x00000000
        /*0030*/ 	.short	0x0002
        /*0032*/ 	.short	0x0008
        /*0034*/ 	.byte	0x00, 0xf0, 0x05, 0x00


	//----- nvinfo : EIATTR_KPARAM_INFO
	.align		4
.L_14:
        /*0038*/ 	.byte	0x04, 0x17
        /*003a*/ 	.short	(.L_16 - .L_15)
.L_15:
        /*003c*/ 	.word	0x00000000
        /*0040*/ 	.short	0x0001
        /*0042*/ 	.short	0x0004
        /*0044*/ 	.byte	0x00, 0xf0, 0x11, 0x00


	//----- nvinfo : EIATTR_KPARAM_INFO
	.align		4
.L_16:
        /*0048*/ 	.byte	0x04, 0x17
        /*004a*/ 	.short	(.L_18 - .L_17)
.L_17:
        /*004c*/ 	.word	0x00000000
        /*0050*/ 	.short	0x0000
        /*0052*/ 	.short	0x0000
        /*0054*/ 	.byte	0x00, 0xf0, 0x11, 0x00


	//----- nvinfo : EIATTR_SPARSE_MMA_MASK
	.align		4
.L_18:
        /*0058*/ 	.byte	0x03, 0x50
        /*005a*/ 	.short	0x0000


	//----- nvinfo : EIATTR_MAXREG_COUNT
	.align		4
        /*005c*/ 	.byte	0x03, 0x1b
        /*005e*/ 	.short	0x00ff


	//----- nvinfo : EIATTR_EXTERNS
	.align		4
        /*0060*/ 	.byte	0x04, 0x0f
        /*0062*/ 	.short	(.L_20 - .L_19)


	//   ....[0]....
	.align		4
.L_19:
        /*0064*/ 	.word	index@(malloc)


	//   ....[1]....
	.align		4
        /*0068*/ 	.word	index@(free)


	//   ....[2]....
	.align		4
        /*006c*/ 	.word	index@(vprintf)


	//----- nvinfo : EIATTR_MERCURY_ISA_VERSION
	.align		4
.L_20:
        /*0070*/ 	.byte	0x03, 0x5f
        /*0072*/ 	.short	0x0101


	//----- nvinfo : EIATTR_VRC_CTA_INIT_COUNT
	.align		4
        /*0074*/ 	.byte	0x02, 0x4a
	.zero		1
	.zero		1


	//----- nvinfo : EIATTR_SYSCALL_OFFSETS
	.align		4
        /*0078*/ 	.byte	0x04, 0x46
        /*007a*/ 	.short	(.L_22 - .L_21)


	//   ....[0]....
.L_21:
        /*007c*/ 	.word	0x00000970


	//   ....[1]....
        /*0080*/ 	.word	0x000047a0


	//   ....[2]....
        /*0084*/ 	.word	0x000048e0


	//----- nvinfo : EIATTR_EXIT_INSTR_OFFSETS
	.align		4
.L_22:
        /*0088*/ 	.byte	0x04, 0x1c
        /*008a*/ 	.short	(.L_24 - .L_23)


	//   ....[0]....
.L_23:
        /*008c*/ 	.word	0x000000a0


	//   ....[1]....
        /*0090*/ 	.word	0x00004990


	//----- nvinfo : EIATTR_CRS_STACK_SIZE
	.align		4
.L_24:
        /*0094*/ 	.byte	0x04, 0x1e
        /*0096*/ 	.short	(.L_26 - .L_25)
.L_25:
        /*0098*/ 	.word	0x00000000


	//----- nvinfo : EIATTR_CBANK_PARAM_SIZE
	.align		4
.L_26:
        /*009c*/ 	.byte	0x03, 0x19
        /*009e*/ 	.short	0x0020


	//----- nvinfo : EIATTR_PARAM_CBANK
	.align		4
        /*00a0*/ 	.byte	0x04, 0x0a
        /*00a2*/ 	.short	(.L_28 - .L_27)
	.align		4
.L_27:
        /*00a4*/ 	.word	index@(.nv.constant0._Z12countSquaresiibPA16384_cPi)
        /*00a8*/ 	.short	0x0380
        /*00aa*/ 	.short	0x0020


	//----- nvinfo : EIATTR_SW_WAR
	.align		4
.L_28:
        /*00ac*/ 	.byte	0x04, 0x36
        /*00ae*/ 	.short	(.L_30 - .L_29)
.L_29:
        /*00b0*/ 	.word	0x00000008
.L_30:


//--------------------- .nv.callgraph             --------------------------
	.section	.nv.callgraph,"",@"SHT_CUDA_CALLGRAPH"
	.align	4
	.sectionentsize	8
	.align		4
        /*0000*/ 	.word	0x00000000
	.align		4
        /*0004*/ 	.word	0xffffffff
	.align		4
        /*0008*/ 	.word	index@(_Z12countSquaresiibPA16384_cPi)
	.align		4
        /*000c*/ 	.word	index@(vprintf)
	.align		4
        /*0010*/ 	.word	index@(_Z12countSquaresiibPA16384_cPi)
	.align		4
        /*0014*/ 	.word	index@(free)
	.align		4
        /*0018*/ 	.word	index@(_Z12countSquaresiibPA16384_cPi)
	.align		4
        /*001c*/ 	.word	index@(malloc)
	.align		4
        /*0020*/ 	.word	0x00000000
	.align		4
        /*0024*/ 	.word	0xfffffffe
	.align		4
        /*0028*/ 	.word	0x00000000
	.align		4
        /*002c*/ 	.word	0xfffffffd
	.align		4
        /*0030*/ 	.word	0x00000000
	.align		4
        /*0034*/ 	.word	0xfffffffc


//--------------------- .nv.constant4             --------------------------
	.section	.nv.constant4,"a",@progbits
	.align	8
	.align		8
.nv.constant4:
        /*0000*/ 	.dword	malloc
	.align		8
        /*0008*/ 	.dword	free
	.align		8
        /*0010*/ 	.dword	vprintf
	.align		8
        /*0018*/ 	.dword	$str


//--------------------- .text._Z12countSquaresiibPA16384_cPi --------------------------
	.section	.text._Z12countSquaresiibPA16384_cPi,"ax",@progbits
	.align	128
        .global         _Z12countSquaresiibPA16384_cPi
        .type           _Z12countSquaresiibPA16384_cPi,@function
        .size           _Z12countSquaresiibPA16384_cPi,(.L_x_97 - _Z12countSquaresiibPA16384_cPi)
        .other          _Z12countSquaresiibPA16384_cPi,@"STO_CUDA_ENTRY STV_DEFAULT"
_Z12countSquaresiibPA16384_cPi:
.text._Z12countSquaresiibPA16384_cPi:
[----:B------:R-:W0:Y:S01]  /*0000*/  LDC R1, c[0x0][0x37c] ;  /* 0x0000df00ff017b82 */ /* 0x000e220000000800 */
[----:B------:R-:W1:Y:S01]  /*0010*/  S2R R16, SR_CTAID.X ;  /* 0x0000000000107919 */ /* 0x000e620000002500 */
[----:B------:R-:W2:Y:S01]  /*0020*/  LDCU UR38, c[0x0][0x2fc] ;  /* 0x00005f80ff2677ac */ /* 0x000ea20008000800 */
[----:B0-----:R-:W-:Y:S01]  /*0030*/  VIADD R1, R1, 0xffffffd0 ;  /* 0xffffffd001017836 */ /* 0x001fe20000000000 */
[----:B------:R-:W1:Y:S01]  /*0040*/  S2R R3, SR_TID.X ;  /* 0x0000000000037919 */ /* 0x000e620000002100 */
[----:B------:R-:W1:Y:S01]  /*0050*/  LDCU UR4, c[0x0][0x360] ;  /* 0x00006c00ff0477ac */ /* 0x000e620008000800 */
[----:B------:R-:W0:Y:S01]  /*0060*/  LDCU UR5, c[0x0][0x380] ;  /* 0x00007000ff0577ac */ /* 0x000e220008000800 */
[----:B-1----:R-:W-:-:S04]  /*0070*/  IMAD R16, R16, UR4, R3 ;  /* 0x0000000410107c24 */ /* 0x002fc8000f8e0203 */
[----:B------:R-:W-:-:S05]  /*0080*/  VIADD R0, R16, 0x5 ;  /* 0x0000000510007836 */ /* 0x000fca0000000000 */
[----:B0-----:R-:W-:-:S13]  /*0090*/  ISETP.GE.AND P0, PT, R0, UR5, PT ;  /* 0x0000000500007c0c */ /* 0x001fda000bf06270 */
[----:B--2---:R-:W-:Y:S05]  /*00a0*/  @P0 EXIT ;  /* 0x000000000000094d */ /* 0x004fea0003800000 */
[----:B------:R-:W0:Y:S01]  /*00b0*/  LDCU UR4, c[0x0][0x384] ;  /* 0x00007080ff0477ac */ /* 0x000e220008000800 */
[----:B------:R-:W-:Y:S01]  /*00c0*/  IMAD.MOV.U32 R19, RZ, RZ, RZ ;  /* 0x000000ffff137224 */ /* 0x000fe200078e00ff */
[----:B------:R-:W1:Y:S01]  /*00d0*/  LDCU.64 UR36, c[0x0][0x358] ;  /* 0x00006b00ff2477ac */ /* 0x000e620008000a00 */
[----:B0-----:R-:W-:-:S09]  /*00e0*/  UISETP.GE.AND UP0, UPT, UR4, 0x6, UPT ;  /* 0x000000060400788c */ /* 0x001fd2000bf06270 */
[----:B-1----:R-:W-:Y:S05]  /*00f0*/  BRA.U !UP0, `(.L_x_0) ;  /* 0x0000004908187547 */ /* 0x002fea000b800000 */
[----:B------:R-:W0:Y:S01]  /*0100*/  LDC R18, c[0x0][0x2f8] ;  /* 0x0000be00ff127b82 */ /* 0x000e220000000800 */
[----:B------:R-:W-:Y:S01]  /*0110*/  BSSY.RECONVERGENT B7, `(.L_x_0) ;  /* 0x0000484000077945 */ /* 0x000fe20003800200 */
[----:B------:R-:W-:Y:S02]  /*0120*/  IMAD.MOV.U32 R19, RZ, RZ, RZ ;  /* 0x000000ffff137224 */ /* 0x000fe400078e00ff */
[----:B------:R-:W-:Y:S01]  /*0130*/  IMAD.MOV.U32 R17, RZ, RZ, RZ ;  /* 0x000000ffff117224 */ /* 0x000fe200078e00ff */
[----:B0-----:R-:W-:-:S04]  /*0140*/  IADD3 R18, P0, P1, R1, 0x28, R18 ;  /* 0x0000002801127810 */ /* 0x001fc8000791e012 */
[----:B------:R-:W-:-:S09]  /*0150*/  IADD3.X R2, PT, PT, RZ, UR38, RZ, P0, P1 ;  /* 0x00000026ff027c10 */ /* 0x000fd200087e24ff */
.L_x_95:
[----:B------:R-:W-:Y:S01]  /*0160*/  VIADD R3, R16, 0x5 ;  /* 0x0000000510037836 */ /* 0x000fe20000000000 */
[----:B------:R-:W-:Y:S01]  /*0170*/  BSSY.RECONVERGENT B0, `(.L_x_1) ;  /* 0x0000048000007945 */ /* 0x000fe20003800200 */
[----:B------:R-:W-:-:S03]  /*0180*/  IMAD.MOV.U32 R9, RZ, RZ, RZ ;  /* 0x000000ffff097224 */ /* 0x000fc600078e00ff */
[----:B------:R-:W-:-:S05]  /*0190*/  VIMNMX R3, PT, PT, R16, R3, !PT ;  /* 0x0000000310037248 */ /* 0x000fca0007fe0100 */
[--C-:B------:R-:W-:Y:S02]  /*01a0*/  IMAD.IADD R0, R3, 0x1, -R16.reuse ;  /* 0x0000000103007824 */ /* 0x100fe400078e0a10 */
[----:B------:R-:W-:-:S03]  /*01b0*/  IMAD.MOV.U32 R3, RZ, RZ, R16 ;  /* 0x000000ffff037224 */ /* 0x000fc600078e0010 */
[----:B------:R-:W-:-:S13]  /*01c0*/  ISETP.GE.U32.AND P0, PT, R0, 0x3, PT ;  /* 0x000000030000780c */ /* 0x000fda0003f06070 */
[----:B------:R-:W-:Y:S05]  /*01d0*/  @!P0 BRA `(.L_x_2) ;  /* 0x0000000400048947 */ /* 0x000fea0003800000 */
[----:B------:R-:W0:Y:S01]  /*01e0*/  LDCU.64 UR4, c[0x0][0x390] ;  /* 0x00007200ff0477ac */ /* 0x000e220008000a00 */
[----:B------:R-:W-:Y:S01]  /*01f0*/  VIADD R9, R0, 0x1 ;  /* 0x0000000100097836 */ /* 0x000fe20000000000 */
[----:B------:R-:W-:Y:S01]  /*0200*/  BSSY.RECONVERGENT B1, `(.L_x_2) ;  /* 0x000003e000017945 */ /* 0x000fe20003800200 */
[----:B------:R-:W-:Y:S02]  /*0210*/  VIADD R8, R1, 0xc ;  /* 0x0000000c01087836 */ /* 0x000fe40000000000 */
[----:B------:R-:W-:Y:S01]  /*0220*/  IMAD.MOV.U32 R3, RZ, RZ, R16 ;  /* 0x000000ffff037224 */ /* 0x000fe200078e0010 */
[----:B------:R-:W-:-:S05]  /*0230*/  LOP3.LUT R9, R9, 0xfffffffc, RZ, 0xc0, !PT ;  /* 0xfffffffc09097812 */ /* 0x000fca00078ec0ff */
[----:B------:R-:W-:Y:S01]  /*0240*/  IMAD.MOV R10, RZ, RZ, -R9 ;  /* 0x000000ffff0a7224 */ /* 0x000fe200078e0a09 */
[----:B0-----:R-:W-:-:S04]  /*0250*/  IADD3 R4, P0, PT, R17, UR4, RZ ;  /* 0x0000000411047c10 */ /* 0x001fc8000ff1e0ff */
[----:B------:R-:W-:-:S04]  /*0260*/  IADD3 R4, P1, PT, R4, 0x8000, RZ ;  /* 0x0000800004047810 */ /* 0x000fc80007f3e0ff */
[----:B------:R-:W-:-:S09]  /*0270*/  IADD3.X R5, PT, PT, RZ, UR5, RZ, P1, P0 ;  /* 0x00000005ff057c10 */ /* 0x000fd20008fe04ff */
.L_x_3:
[----:B------:R-:W-:-:S05]  /*0280*/  IMAD.WIDE R6, R3, 0x4000, R4 ;  /* 0x0000400003067825 */ /* 0x000fca00078e0204 */
[----:B------:R-:W2:Y:S04]  /*0290*/  LDG.E.U8 R11, desc[UR36][R6.64+-0x7ffd] ;  /* 0xff800324060b7981 */ /* 0x000ea8000c1e1100 */
[----:B------:R-:W2:Y:S04]  /*02a0*/  LDG.E.U8 R12, desc[UR36][R6.64+-0x7ffe] ;  /* 0xff800224060c7981 */ /* 0x000ea8000c1e1100 */
[----:B------:R-:W3:Y:S04]  /*02b0*/  LDG.E.U8 R13, desc[UR36][R6.64+-0x7fff] ;  /* 0xff800124060d7981 */ /* 0x000ee8000c1e1100 */
[----:B------:R-:W3:Y:S04]  /*02c0*/  LDG.E.U8 R14, desc[UR36][R6.64+-0x8000] ;  /* 0xff800024060e7981 */ /* 0x000ee8000c1e1100 */
[----:B------:R-:W4:Y:S04]  /*02d0*/  LDG.E.U8 R15, desc[UR36][R6.64+-0x3fff] ;  /* 0xffc00124060f7981 */ /* 0x000f28000c1e1100 */
[----:B------:R-:W4:Y:S04]  /*02e0*/  LDG.E.U8 R20, desc[UR36][R6.64+-0x4000] ;  /* 0xffc0002406147981 */ /* 0x000f28000c1e1100 */
[----:B------:R-:W5:Y:S04]  /*02f0*/  LDG.E.U8 R21, desc[UR36][R6.64+-0x7ffc] ;  /* 0xff80042406157981 */ /* 0x000f68000c1e1100 */
[----:B------:R-:W5:Y:S04]  /*0300*/  LDG.E.U8 R22, desc[UR36][R6.64+-0x3ffb] ;  /* 0xffc0052406167981 */ /* 0x000f68000c1e1100 */
[----:B------:R-:W5:Y:S04]  /*0310*/  LDG.E.U8 R25, desc[UR36][R6.64+-0x3ffc] ;  /* 0xffc0042406197981 */ /* 0x000f68000c1e1100 */
[----:B------:R-:W5:Y:S04]  /*0320*/  LDG.E.U8 R24, desc[UR36][R6.64+-0x3ffd] ;  /* 0xffc0032406187981 */ /* 0x000f68000c1e1100 */
[----:B------:R-:W5:Y:S04]  /*0330*/  LDG.E.U8 R27, desc[UR36][R6.64+-0x3ffe] ;  /* 0xffc00224061b7981 */ /* 0x000f68000c1e1100 */
[----:B------:R-:W5:Y:S01]  /*0340*/  LDG.E.U8 R26, desc[UR36][R6.64+0x4002] ;  /* 0x00400224061a7981 */ /* 0x000f62000c1e1100 */
[----:B--2---:R-:W-:-:S03]  /*0350*/  PRMT R11, R12, 0x3340, R11 ;  /* 0x000033400c0b7816 */ /* 0x004fc6000000000b */
[----:B------:R-:W2:Y:S01]  /*0360*/  LDG.E.U8 R12, desc[UR36][R6.64] ;  /* 0x00000024060c7981 */ /* 0x000ea2000c1e1100 */
[----:B---3--:R-:W-:-:S03]  /*0370*/  PRMT R14, R14, 0x3340, R13 ;  /* 0x000033400e0e7816 */ /* 0x008fc6000000000d */
[----:B------:R-:W3:Y:S01]  /*0380*/  LDG.E.U8 R13, desc[UR36][R6.64+0x3] ;  /* 0x00000324060d7981 */ /* 0x000ee2000c1e1100 */
[----:B----4-:R-:W-:-:S03]  /*0390*/  PRMT R15, R20, 0x3340, R15 ;  /* 0x00003340140f7816 */ /* 0x010fc6000000000f */
[----:B------:R-:W5:Y:S01]  /*03a0*/  LDG.E.U8 R20, desc[UR36][R6.64+-0x7ffb] ;  /* 0xff80052406147981 */ /* 0x000f62000c1e1100 */
[----:B------:R-:W-:-:S03]  /*03b0*/  PRMT R23, R14, 0x5410, R11 ;  /* 0x000054100e177816 */ /* 0x000fc6000000000b */
[----:B------:R-:W3:Y:S04]  /*03c0*/  LDG.E.U8 R14, desc[UR36][R6.64+0x2] ;  /* 0x00000224060e7981 */ /* 0x000ee8000c1e1100 */
[----:B------:R-:W2:Y:S04]  /*03d0*/  LDG.E.U8 R11, desc[UR36][R6.64+0x1] ;  /* 0x00000124060b7981 */ /* 0x000ea8000c1e1100 */
[----:B------:R0:W-:Y:S04]  /*03e0*/  STL [R8+-0xc], R23 ;  /* 0xfffff41708007387 */ /* 0x0001e80000100800 */
[----:B0-----:R-:W4:Y:S01]  /*03f0*/  LDG.E.U8 R23, desc[UR36][R6.64+0x4004] ;  /* 0x0040042406177981 */ /* 0x001f22000c1e1100 */
[----:B-----5:R-:W-:-:S02]  /*0400*/  PRMT R20, R21, 0x3340, R20 ;  /* 0x0000334015147816 */ /* 0x020fc40000000014 */
[----:B------:R-:W-:Y:S02]  /*0410*/  PRMT R21, R27, 0x3340, R24 ;  /* 0x000033401b157816 */ /* 0x000fe40000000018 */
[----:B------:R-:W-:Y:S01]  /*0420*/  PRMT R15, R20, 0x5410, R15 ;  /* 0x00005410140f7816 */ /* 0x000fe2000000000f */
[----:B------:R-:W5:Y:S01]  /*0430*/  LDG.E.U8 R27, desc[UR36][R6.64+0x4] ;  /* 0x00000424061b7981 */ /* 0x000f62000c1e1100 */
[----:B------:R-:W-:Y:S02]  /*0440*/  PRMT R20, R25, 0x3340, R22 ;  /* 0x0000334019147816 */ /* 0x000fe40000000016 */
[----:B---3--:R-:W-:Y:S01]  /*0450*/  PRMT R13, R14, 0x3340, R13 ;  /* 0x000033400e0d7816 */ /* 0x008fe2000000000d */
[----:B------:R-:W3:Y:S01]  /*0460*/  LDG.E.U8 R25, desc[UR36][R6.64+0x4000] ;  /* 0x0040002406197981 */ /* 0x000ee2000c1e1100 */
[----:B--2---:R-:W-:-:S03]  /*0470*/  PRMT R12, R12, 0x3340, R11 ;  /* 0x000033400c0c7816 */ /* 0x004fc6000000000b */
[----:B------:R-:W3:Y:S04]  /*0480*/  LDG.E.U8 R14, desc[UR36][R6.64+0x4001] ;  /* 0x00400124060e7981 */ /* 0x000ee8000c1e1100 */
[----:B------:R-:W5:Y:S04]  /*0490*/  LDG.E.U8 R22, desc[UR36][R6.64+0x5] ;  /* 0x0000052406167981 */ /* 0x000f68000c1e1100 */
[----:B------:R-:W4:Y:S04]  /*04a0*/  LDG.E.U8 R24, desc[UR36][R6.64+0x4005] ;  /* 0x0040052406187981 */ /* 0x000f28000c1e1100 */
[----:B------:R-:W2:Y:S01]  /*04b0*/  LDG.E.U8 R11, desc[UR36][R6.64+0x4003] ;  /* 0x00400324060b7981 */ /* 0x000ea2000c1e1100 */
[----:B------:R-:W-:-:S05]  /*04c0*/  VIADD R10, R10, 0x4 ;  /* 0x000000040a0a7836 */ /* 0x000fca0000000000 */
[----:B------:R-:W-:Y:S02]  /*04d0*/  ISETP.NE.AND P0, PT, R10, RZ, PT ;  /* 0x000000ff0a00720c */ /* 0x000fe40003f05270 */
[----:B------:R-:W-:Y:S02]  /*04e0*/  PRMT R21, R21, 0x5410, R20 ;  /* 0x0000541015157816 */ /* 0x000fe40000000014 */
[----:B------:R-:W-:Y:S01]  /*04f0*/  PRMT R13, R12, 0x5410, R13 ;  /* 0x000054100c0d7816 */ /* 0x000fe2000000000d */
[----:B------:R-:W-:Y:S01]  /*0500*/  STL [R8+-0x8], R15 ;  /* 0xfffff80f08007387 */ /* 0x000fe20000100800 */
[----:B------:R-:W-:-:S03]  /*0510*/  VIADD R3, R3, 0x4 ;  /* 0x0000000403037836 */ /* 0x000fc60000000000 */
[----:B------:R-:W-:Y:S04]  /*0520*/  STL [R8+-0x4], R21 ;  /* 0xfffffc1508007387 */ /* 0x000fe80000100800 */
[----:B------:R-:W-:Y:S01]  /*0530*/  STL [R8], R13 ;  /* 0x0000000d08007387 */ /* 0x000fe20000100800 */
[----:B---3--:R-:W-:Y:S02]  /*0540*/  PRMT R14, R25, 0x3340, R14 ;  /* 0x00003340190e7816 */ /* 0x008fe4000000000e */
[----:B-----5:R-:W-:Y:S02]  /*0550*/  PRMT R27, R27, 0x3340, R22 ;  /* 0x000033401b1b7816 */ /* 0x020fe40000000016 */
[----:B----4-:R-:W-:Y:S02]  /*0560*/  PRMT R23, R23, 0x3340, R24 ;  /* 0x0000334017177816 */ /* 0x010fe40000000018 */
[----:B--2---:R-:W-:-:S02]  /*0570*/  PRMT R26, R26, 0x3340, R11 ;  /* 0x000033401a1a7816 */ /* 0x004fc4000000000b */
[----:B------:R-:W-:Y:S02]  /*0580*/  PRMT R27, R27, 0x5410, R14 ;  /* 0x000054101b1b7816 */ /* 0x000fe4000000000e */
[----:B------:R-:W-:-:S03]  /*0590*/  PRMT R23, R26, 0x5410, R23 ;  /* 0x000054101a177816 */ /* 0x000fc60000000017 */
[----:B------:R-:W-:Y:S04]  /*05a0*/  STL [R8+0x4], R27 ;  /* 0x0000041b08007387 */ /* 0x000fe80000100800 */
[----:B------:R0:W-:Y:S02]  /*05b0*/  STL [R8+0x8], R23 ;  /* 0x0000081708007387 */ /* 0x0001e40000100800 */
[----:B0-----:R-:W-:Y:S01]  /*05c0*/  VIADD R8, R8, 0x18 ;  /* 0x0000001808087836 */ /* 0x001fe20000000000 */
[----:B------:R-:W-:Y:S06]  /*05d0*/  @P0 BRA `(.L_x_3) ;  /* 0xfffffffc00280947 */ /* 0x000fec000383ffff */
[----:B------:R-:W-:Y:S05]  /*05e0*/  BSYNC.RECONVERGENT B1 ;  /* 0x0000000000017941 */ /* 0x000fea0003800200 */
.L_x_2:
[----:B------:R-:W-:Y:S05]  /*05f0*/  BSYNC.RECONVERGENT B0 ;  /* 0x0000000000007941 */ /* 0x000fea0003800200 */
.L_x_1:
[----:B------:R-:W-:Y:S01]  /*0600*/  MOV R6, 0x0 ;  /* 0x0000000000067802 */ /* 0x000fe20000000f00 */
[----:B------:R-:W-:Y:S01]  /*0610*/  VIADD R0, R0, 0x1 ;  /* 0x0000000100007836 */ /* 0x000fe20000000000 */
[----:B------:R-:W-:Y:S04]  /*0620*/  BSSY.RECONVERGENT B0, `(.L_x_4) ;  /* 0x0000031000007945 */ /* 0x000fe80003800200 */
[----:B------:R-:W0:Y:S01]  /*0630*/  LDC.64 R6, c[0x4][R6] ;  /* 0x0100000006067b82 */ /* 0x000e220000000a00 */
[----:B------:R-:W-:-:S04]  /*0640*/  LOP3.LUT R12, R0, 0x3, RZ, 0xc0, !PT ;  /* 0x00000003000c7812 */ /* 0x000fc800078ec0ff */
[----:B------:R-:W-:-:S13]  /*0650*/  ISETP.NE.AND P0, PT, R12, RZ, PT ;  /* 0x000000ff0c00720c */ /* 0x000fda0003f05270 */
[----:B------:R-:W-:Y:S05]  /*0660*/  @!P0 BRA `(.L_x_5) ;  /* 0x0000000000b08947 */ /* 0x000fea0003800000 */
[----:B------:R-:W1:Y:S02]  /*0670*/  LDC.64 R4, c[0x0][0x390] ;  /* 0x0000e400ff047b82 */ /* 0x000e640000000a00 */
[----:B-1----:R-:W-:-:S03]  /*0680*/  IMAD.WIDE R4, R3, 0x4000, R4 ;  /* 0x0000400003047825 */ /* 0x002fc600078e0204 */
[----:B------:R-:W-:-:S05]  /*0690*/  IADD3 R4, P0, PT, R4, R17, RZ ;  /* 0x0000001104047210 */ /* 0x000fca0007f1e0ff */
[----:B------:R-:W-:-:S05]  /*06a0*/  IMAD.X R5, RZ, RZ, R5, P0 ;  /* 0x000000ffff057224 */ /* 0x000fca00000e0605 */
[----:B------:R-:W2:Y:S04]  /*06b0*/  LDG.E.U8 R0, desc[UR36][R4.64] ;  /* 0x0000002404007981 */ /* 0x000ea8000c1e1100 */
[----:B------:R-:W2:Y:S04]  /*06c0*/  LDG.E.U8 R3, desc[UR36][R4.64+0x1] ;  /* 0x0000012404037981 */ /* 0x000ea8000c1e1100 */
[----:B------:R-:W3:Y:S04]  /*06d0*/  LDG.E.U8 R8, desc[UR36][R4.64+0x2] ;  /* 0x0000022404087981 */ /* 0x000ee8000c1e1100 */
[----:B------:R-:W3:Y:S04]  /*06e0*/  LDG.E.U8 R11, desc[UR36][R4.64+0x3] ;  /* 0x00000324040b7981 */ /* 0x000ee8000c1e1100 */
[----:B------:R-:W4:Y:S04]  /*06f0*/  LDG.E.U8 R10, desc[UR36][R4.64+0x4] ;  /* 0x00000424040a7981 */ /* 0x000f28000c1e1100 */
[----:B------:R-:W4:Y:S01]  /*0700*/  LDG.E.U8 R13, desc[UR36][R4.64+0x5] ;  /* 0x00000524040d7981 */ /* 0x000f22000c1e1100 */
[----:B------:R-:W-:-:S02]  /*0710*/  ISETP.NE.AND P0, PT, R12, 0x1, PT ;  /* 0x000000010c00780c */ /* 0x000fc40003f05270 */
[----:B--2---:R-:W-:Y:S01]  /*0720*/  PRMT R3, R3, 0x7604, R0 ;  /* 0x0000760403037816 */ /* 0x004fe20000000000 */
[----:B------:R-:W-:Y:S01]  /*0730*/  IMAD R0, R9, 0x6, R1 ;  /* 0x0000000609007824 */ /* 0x000fe200078e0201 */
[----:B---3--:R-:W-:-:S04]  /*0740*/  PRMT R8, R11, 0x7604, R8 ;  /* 0x000076040b087816 */ /* 0x008fc80000000008 */
[----:B------:R-:W-:Y:S02]  /*0750*/  PRMT R3, R3, 0x5410, R8 ;  /* 0x0000541003037816 */ /* 0x000fe40000000008 */
[----:B----4-:R-:W-:-:S03]  /*0760*/  PRMT R13, R13, 0x7604, R10 ;  /* 0x000076040d0d7816 */ /* 0x010fc6000000000a */
[----:B------:R1:W-:Y:S04]  /*0770*/  STL [R0], R3 ;  /* 0x0000000300007387 */ /* 0x0003e80000100800 */
[----:B------:R1:W-:Y:S01]  /*0780*/  STL.U16 [R0+0x4], R13 ;  /* 0x0000040d00007387 */ /* 0x0003e20000100400 */
[----:B------:R-:W-:Y:S05]  /*0790*/  @!P0 BRA `(.L_x_5) ;  /* 0x0000000000648947 */ /* 0x000fea0003800000 */
[----:B------:R-:W-:Y:S01]  /*07a0*/  ISETP.NE.AND P0, PT, R12, 0x2, PT ;  /* 0x000000020c00780c */ /* 0x000fe20003f05270 */
[----:B------:R-:W2:Y:S04]  /*07b0*/  LDG.E.U8 R9, desc[UR36][R4.64+0x4002] ;  /* 0x0040022404097981 */ /* 0x000ea8000c1e1100 */
[----:B------:R-:W2:Y:S04]  /*07c0*/  LDG.E.U8 R10, desc[UR36][R4.64+0x4003] ;  /* 0x00400324040a7981 */ /* 0x000ea8000c1e1100 */
[----:B------:R-:W3:Y:S04]  /*07d0*/  LDG.E.U8 R11, desc[UR36][R4.64+0x4004] ;  /* 0x00400424040b7981 */ /* 0x000ee8000c1e1100 */
[----:B------:R-:W3:Y:S04]  /*07e0*/  LDG.E.U8 R12, desc[UR36][R4.64+0x4005] ;  /* 0x00400524040c7981 */ /* 0x000ee8000c1e1100 */
[----:B-1----:R-:W4:Y:S04]  /*07f0*/  @P0 LDG.E.U8 R13, desc[UR36][R4.64+0x8000] ;  /* 0x00800024040d0981 */ /* 0x002f28000c1e1100 */
[----:B------:R-:W4:Y:S04]  /*0800*/  @P0 LDG.E.U8 R14, desc[UR36][R4.64+0x8001] ;  /* 0x00800124040e0981 */ /* 0x000f28000c1e1100 */
[----:B------:R-:W5:Y:S04]  /*0810*/  @P0 LDG.E.U8 R15, desc[UR36][R4.64+0x8002] ;  /* 0x00800224040f0981 */ /* 0x000f68000c1e1100 */
[----:B------:R-:W5:Y:S04]  /*0820*/  @P0 LDG.E.U8 R20, desc[UR36][R4.64+0x8003] ;  /* 0x0080032404140981 */ /* 0x000f68000c1e1100 */
[----:B------:R-:W5:Y:S04]  /*0830*/  LDG.E.U8 R3, desc[UR36][R4.64+0x4000] ;  /* 0x0040002404037981 */ /* 0x000f68000c1e1100 */
[----:B------:R-:W5:Y:S04]  /*0840*/  LDG.E.U8 R8, desc[UR36][R4.64+0x4001] ;  /* 0x0040012404087981 */ /* 0x000f68000c1e1100 */
[----:B------:R-:W5:Y:S04]  /*0850*/  @P0 LDG.E.U8 R21, desc[UR36][R4.64+0x8004] ;  /* 0x0080042404150981 */ /* 0x000f68000c1e1100 */
[----:B------:R-:W5:Y:S01]  /*0860*/  @P0 LDG.E.U8 R22, desc[UR36][R4.64+0x8005] ;  /* 0x0080052404160981 */ /* 0x000f62000c1e1100 */
[----:B--2---:R-:W-:-:S02]  /*0870*/  PRMT R9, R10, 0x7604, R9 ;  /* 0x000076040a097816 */ /* 0x004fc40000000009 */
[----:B---3--:R-:W-:-:S04]  /*0880*/  PRMT R11, R12, 0x7604, R11 ;  /* 0x000076040c0b7816 */ /* 0x008fc8000000000b */
[----:B------:R-:W-:Y:S02]  /*0890*/  PRMT R9, R9, 0x5410, R11 ;  /* 0x0000541009097816 */ /* 0x000fe4000000000b */
[----:B----4-:R-:W-:-:S03]  /*08a0*/  @P0 PRMT R13, R14, 0x7604, R13 ;  /* 0x000076040e0d0816 */ /* 0x010fc6000000000d */
[----:B------:R2:W-:Y:S01]  /*08b0*/  STL [R0+0x8], R9 ;  /* 0x0000080900007387 */ /* 0x0005e20000100800 */
[----:B-----5:R-:W-:-:S04]  /*08c0*/  @P0 PRMT R15, R20, 0x7604, R15 ;  /* 0x00007604140f0816 */ /* 0x020fc8000000000f */
[----:B------:R-:W-:Y:S02]  /*08d0*/  PRMT R13, R13, 0x5410, R15 ;  /* 0x000054100d0d7816 */ /* 0x000fe4000000000f */
[----:B------:R-:W-:-:S03]  /*08e0*/  PRMT R3, R8, 0x7604, R3 ;  /* 0x0000760408037816 */ /* 0x000fc60000000003 */
[----:B------:R2:W-:Y:S04]  /*08f0*/  @P0 STL [R0+0xc], R13 ;  /* 0x00000c0d00000387 */ /* 0x0005e80000100800 */
[----:B------:R2:W-:Y:S01]  /*0900*/  STL.U16 [R0+0x6], R3 ;  /* 0x0000060300007387 */ /* 0x0005e20000100400 */
[----:B------:R-:W-:-:S05]  /*0910*/  @P0 PRMT R21, R22, 0x7604, R21 ;  /* 0x0000760416150816 */ /* 0x000fca0000000015 */
[----:B------:R2:W-:Y:S02]  /*0920*/  @P0 STL.U16 [R0+0x10], R21 ;  /* 0x0000101500000387 */ /* 0x0005e40000100400 */
.L_x_5:
[----:B------:R-:W-:Y:S05]  /*0930*/  BSYNC.RECONVERGENT B0 ;  /* 0x0000000000007941 */ /* 0x000fea0003800200 */
.L_x_4:
[----:B------:R-:W-:Y:S02]  /*0940*/  IMAD.MOV.U32 R4, RZ, RZ, 0x1a ;  /* 0x0000001aff047424 */ /* 0x000fe400078e00ff */
[----:B------:R-:W-:-:S07]  /*0950*/  IMAD.MOV.U32 R5, RZ, RZ, RZ ;  /* 0x000000ffff057224 */ /* 0x000fce00078e00ff */
[----:B--2---:R-:W-:-:S07]  /*0960*/  LEPC R20, `(.L_x_6) ;  /* 0x000000001014794e */ /* 0x004fce0000000000 */
[----:B01----:R-:W-:Y:S05]  /*0970*/  CALL.ABS.NOINC R6 ;  /* 0x0000000006007343 */ /* 0x003fea0003c00000 */
.L_x_6:
[----:B------:R-:W-:Y:S01]  /*0980*/  IMAD.MOV.U32 R3, RZ, RZ, 0x2a ;  /* 0x0000002aff037424 */ /* 0x000fe200078e00ff */
[----:B------:R-:W-:Y:S01]  /*0990*/  BSSY.RECONVERGENT B0, `(.L_x_7) ;  /* 0x00003dd000007945 */ /* 0x000fe20003800200 */
[----:B------:R-:W-:Y:S02]  /*09a0*/  IMAD.MOV.U32 R6, RZ, RZ, R4 ;  /* 0x000000ffff067224 */ /* 0x000fe400078e0004 */
[----:B------:R-:W-:Y:S02]  /*09b0*/  IMAD.MOV.U32 R7, RZ, RZ, R5 ;  /* 0x000000ffff077224 */ /* 0x000fe400078e0005 */
[----:B------:R-:W-:Y:S02]  /*09c0*/  IMAD.MOV.U32 R0, RZ, RZ, RZ ;  /* 0x000000ffff007224 */ /* 0x000fe400078e00ff */
[----:B------:R-:W-:Y:S01]  /*09d0*/  IMAD.MOV.U32 R22, RZ, RZ, RZ ;  /* 0x000000ffff167224 */ /* 0x000fe200078e00ff */
[----:B------:R0:W-:Y:S04]  /*09e0*/  ST.E.U8 desc[UR36][R6.64], R3 ;  /* 0x0000000306007985 */ /* 0x0001e8000c101124 */
        /* <DEDUP_REMOVED lines=24> */
[----:B------:R0:W-:Y:S02]  /*0b70*/  ST.E.U8 desc[UR36][R6.64+0x19], R3 ;  /* 0x0000190306007985 */ /* 0x0001e4000c101124 */
.L_x_91:
[----:B0-----:R-:W-:-:S05]  /*0b80*/  IMAD R3, R0, 0x6, R1 ;  /* 0x0000000600037824 */ /* 0x001fca00078e0201 */
[----:B------:R0:W5:Y:S01]  /*0b90*/  LDL.U8 R8, [R3] ;  /* 0x0000000003087983 */ /* 0x0001620000100000 */
[----:B------:R-:W-:Y:S01]  /*0ba0*/  ISETP.GE.AND P1, PT, R22, RZ, PT ;  /* 0x000000ff1600720c */ /* 0x000fe20003f26270 */
[----:B------:R-:W-:Y:S01]  /*0bb0*/  VIADD R0, R0, 0x1 ;  /* 0x0000000100007836 */ /* 0x000fe20000000000 */
[----:B------:R-:W-:Y:S04]  /*0bc0*/  BSSY.RECONVERGENT B2, `(.L_x_8) ;  /* 0x0000098000027945 */ /* 0x000fe80003800200 */
[----:B------:R-:W-:Y:S01]  /*0bd0*/  BSSY.RELIABLE B1, `(.L_x_9) ;  /* 0x0000092000017945 */ /* 0x000fe20003800100 */
[----:B------:R-:W-:-:S06]  /*0be0*/  ISETP.NE.AND P0, PT, R0, 0x6, PT ;  /* 0x000000060000780c */ /* 0x000fcc0003f05270 */
[----:B0-----:R-:W-:Y:S07]  /*0bf0*/  @!P1 BRA `(.L_x_10) ;  /* 0x00000008003c9947 */ /* 0x001fee0003800000 */
[C---:B------:R-:W-:Y:S01]  /*0c00*/  ISETP.GE.U32.AND P2, PT, R22.reuse, 0xf, PT ;  /* 0x0000000f1600780c */ /* 0x040fe20003f46070 */
[----:B------:R-:W-:Y:S01]  /*0c10*/  VIADD R9, R22, 0x1 ;  /* 0x0000000116097836 */ /* 0x000fe20000000000 */
[----:B------:R-:W-:Y:S01]  /*0c20*/  BSSY.RECONVERGENT B3, `(.L_x_11) ;  /* 0x000003f000037945 */ /* 0x000fe20003800200 */
[----:B------:R-:W-:Y:S01]  /*0c30*/  PRMT R12, RZ, 0x7610, R12 ;  /* 0x00007610ff0c7816 */ /* 0x000fe2000000000c */
[----:B------:R-:W-:Y:S02]  /*0c40*/  IMAD.MOV.U32 R11, RZ, RZ, RZ ;  /* 0x000000ffff0b7224 */ /* 0x000fe400078e00ff */
[----:B------:R-:W-:-:S04]  /*0c50*/  LOP3.LUT R20, R9, 0xf, RZ, 0xc0, !PT ;  /* 0x0000000f09147812 */ /* 0x000fc800078ec0ff */
[----:B------:R-:W-:-:S03]  /*0c60*/  ISETP.NE.AND P1, PT, R20, RZ, PT ;  /* 0x000000ff1400720c */ /* 0x000fc60003f25270 */
[----:B------:R-:W-:Y:S10]  /*0c70*/  @!P2 BRA `(.L_x_12) ;  /* 0x0000000000e4a947 */ /* 0x000ff40003800000 */
[----:B------:R-:W-:Y:S01]  /*0c80*/  LOP3.LUT R11, R9, 0xfffffff0, RZ, 0xc0, !PT ;  /* 0xfffffff0090b7812 */ /* 0x000fe200078ec0ff */
[----:B------:R-:W-:Y:S01]  /*0c90*/  IMAD.MOV.U32 R10, RZ, RZ, RZ ;  /* 0x000000ffff0a7224 */ /* 0x000fe200078e00ff */
[----:B------:R-:W-:-:S07]  /*0ca0*/  PRMT R12, RZ, 0x7610, R12 ;  /* 0x00007610ff0c7816 */ /* 0x000fce000000000c */
.L_x_13:
[----:B------:R-:W-:-:S05]  /*0cb0*/  IADD3 R6, P2, PT, R10, R4, RZ ;  /* 0x000000040a067210 */ /* 0x000fca0007f5e0ff */
[----:B------:R-:W-:-:S05]  /*0cc0*/  IMAD.X R7, RZ, RZ, R5, P2 ;  /* 0x000000ffff077224 */ /* 0x000fca00010e0605 */
[----:B------:R-:W2:Y:S04]  /*0cd0*/  LD.E.U8 R15, desc[UR36][R6.64+0x1] ;  /* 0x00000124060f7980 */ /* 0x000ea8000c101100 */
[----:B------:R-:W3:Y:S04]  /*0ce0*/  LD.E.U8 R13, desc[UR36][R6.64] ;  /* 0x00000024060d7980 */ /* 0x000ee8000c101100 */
[----:B------:R-:W4:Y:S04]  /*0cf0*/  LD.E.U8 R14, desc[UR36][R6.64+0x4] ;  /* 0x00000424060e7980 */ /* 0x000f28000c101100 */
[----:B------:R-:W4:Y:S04]  /*0d00*/  LD.E.U8 R29, desc[UR36][R6.64+0x5] ;  /* 0x00000524061d7980 */ /* 0x000f28000c101100 */
[----:B------:R-:W4:Y:S04]  /*0d10*/  LD.E.U8 R24, desc[UR36][R6.64+0x2] ;  /* 0x0000022406187980 */ /* 0x000f28000c101100 */
[----:B------:R-:W4:Y:S04]  /*0d20*/  LD.E.U8 R27, desc[UR36][R6.64+0x6] ;  /* 0x00000624061b7980 */ /* 0x000f28000c101100 */
[----:B------:R-:W4:Y:S04]  /*0d30*/  LD.E.U8 R26, desc[UR36][R6.64+0x3] ;  /* 0x00000324061a7980 */ /* 0x000f28000c101100 */
[----:B------:R-:W4:Y:S04]  /*0d40*/  LD.E.U8 R25, desc[UR36][R6.64+0x7] ;  /* 0x0000072406197980 */ /* 0x000f28000c101100 */
[----:B------:R-:W4:Y:S04]  /*0d50*/  LD.E.U8 R23, desc[UR36][R6.64+0x8] ;  /* 0x0000082406177980 */ /* 0x000f28000c101100 */
[----:B------:R-:W4:Y:S01]  /*0d60*/  LD.E.U8 R21, desc[UR36][R6.64+0x9] ;  /* 0x0000092406157980 */ /* 0x000f22000c101100 */
[----:B--2--5:R-:W-:-:S03]  /*0d70*/  ISETP.NE.AND P6, PT, R8, R15, PT ;  /* 0x0000000f0800720c */ /* 0x024fc60003fc5270 */
[----:B------:R-:W2:Y:S01]  /*0d80*/  LD.E.U8 R15, desc[UR36][R6.64+0xa] ;  /* 0x00000a24060f7980 */ /* 0x000ea2000c101100 */
[----:B---3--:R-:W-:-:S03]  /*0d90*/  ISETP.NE.AND P2, PT, R8, R13, PT ;  /* 0x0000000d0800720c */ /* 0x008fc60003f45270 */
[----:B------:R-:W3:Y:S01]  /*0da0*/  LD.E.U8 R13, desc[UR36][R6.64+0xb] ;  /* 0x00000b24060d7980 */ /* 0x000ee2000c101100 */
[----:B----4-:R-:W-:-:S03]  /*0db0*/  ISETP.NE.AND P3, PT, R8, R14, PT ;  /* 0x0000000e0800720c */ /* 0x010fc60003f65270 */
[----:B------:R-:W4:Y:S01]  /*0dc0*/  LD.E.U8 R14, desc[UR36][R6.64+0xc] ;  /* 0x00000c24060e7980 */ /* 0x000f22000c101100 */
[----:B------:R-:W-:Y:S02]  /*0dd0*/  SEL R12, R12, 0x1, P2 ;  /* 0x000000010c0c7807 */ /* 0x000fe40001000000 */
[C---:B------:R-:W-:Y:S02]  /*0de0*/  ISETP.NE.AND P2, PT, R8.reuse, R29, PT ;  /* 0x0000001d0800720c */ /* 0x040fe40003f45270 */
[----:B------:R-:W4:Y:S01]  /*0df0*/  LD.E.U8 R29, desc[UR36][R6.64+0xd] ;  /* 0x00000d24061d7980 */ /* 0x000f22000c101100 */
[----:B------:R-:W-:Y:S02]  /*0e00*/  ISETP.NE.AND P5, PT, R8, R24, PT ;  /* 0x000000180800720c */ /* 0x000fe40003fa5270 */
[----:B------:R-:W-:Y:S02]  /*0e10*/  SEL R24, R12, 0x1, P6 ;  /* 0x000000010c187807 */ /* 0x000fe40003000000 */
[C---:B------:R-:W-:Y:S01]  /*0e20*/  ISETP.NE.AND P6, PT, R8.reuse, R27, PT ;  /* 0x0000001b0800720c */ /* 0x040fe20003fc5270 */
[----:B------:R-:W4:Y:S04]  /*0e30*/  LD.E.U8 R12, desc[UR36][R6.64+0xf] ;  /* 0x00000f24060c7980 */ /* 0x000f28000c101100 */
[----:B------:R-:W4:Y:S01]  /*0e40*/  LD.E.U8 R27, desc[UR36][R6.64+0xe] ;  /* 0x00000e24061b7980 */ /* 0x000f22000c101100 */
[----:B------:R-:W-:-:S02]  /*0e50*/  ISETP.NE.AND P4, PT, R8, R26, PT ;  /* 0x0000001a0800720c */ /* 0x000fc40003f85270 */
[----:B------:R-:W-:-:S04]  /*0e60*/  SEL R24, R24, 0x1, P5 ;  /* 0x0000000118187807 */ /* 0x000fc80002800000 */
[----:B------:R-:W-:-:S04]  /*0e70*/  SEL R24, R24, 0x1, P4 ;  /* 0x0000000118187807 */ /* 0x000fc80002000000 */
[----:B------:R-:W-:-:S04]  /*0e80*/  SEL R24, R24, 0x1, P3 ;  /* 0x0000000118187807 */ /* 0x000fc80001800000 */
[----:B------:R-:W-:Y:S02]  /*0e90*/  SEL R24, R24, 0x1, P2 ;  /* 0x0000000118187807 */ /* 0x000fe40001000000 */
[----:B------:R-:W-:Y:S02]  /*0ea0*/  ISETP.NE.AND P2, PT, R8, R25, PT ;  /* 0x000000190800720c */ /* 0x000fe40003f45270 */
[----:B------:R-:W-:Y:S02]  /*0eb0*/  SEL R24, R24, 0x1, P6 ;  /* 0x0000000118187807 */ /* 0x000fe40003000000 */
[----:B------:R-:W-:Y:S02]  /*0ec0*/  ISETP.NE.AND P3, PT, R8, R23, PT ;  /* 0x000000170800720c */ /* 0x000fe40003f65270 */
[----:B------:R-:W-:Y:S02]  /*0ed0*/  SEL R24, R24, 0x1, P2 ;  /* 0x0000000118187807 */ /* 0x000fe40001000000 */
[----:B------:R-:W-:-:S02]  /*0ee0*/  ISETP.NE.AND P2, PT, R8, R21, PT ;  /* 0x000000150800720c */ /* 0x000fc40003f45270 */
[----:B------:R-:W-:-:S04]  /*0ef0*/  SEL R24, R24, 0x1, P3 ;  /* 0x0000000118187807 */ /* 0x000fc80001800000 */
[----:B------:R-:W-:Y:S01]  /*0f00*/  SEL R24, R24, 0x1, P2 ;  /* 0x0000000118187807 */ /* 0x000fe20001000000 */
[----:B------:R-:W-:Y:S01]  /*0f10*/  VIADD R10, R10, 0x10 ;  /* 0x000000100a0a7836 */ /* 0x000fe20000000000 */
[C---:B--2---:R-:W-:Y:S02]  /*0f20*/  ISETP.NE.AND P3, PT, R8.reuse, R15, PT ;  /* 0x0000000f0800720c */ /* 0x044fe40003f65270 */
[----:B---3--:R-:W-:Y:S02]  /*0f30*/  ISETP.NE.AND P2, PT, R8, R13, PT ;  /* 0x0000000d0800720c */ /* 0x008fe40003f45270 */
[----:B------:R-:W-:Y:S02]  /*0f40*/  SEL R24, R24, 0x1, P3 ;  /* 0x0000000118187807 */ /* 0x000fe40001800000 */
[----:B----4-:R-:W-:Y:S02]  /*0f50*/  ISETP.NE.AND P3, PT, R8, R14, PT ;  /* 0x0000000e0800720c */ /* 0x010fe40003f65270 */
[----:B------:R-:W-:-:S02]  /*0f60*/  SEL R24, R24, 0x1, P2 ;  /* 0x0000000118187807 */ /* 0x000fc40001000000 */
[----:B------:R-:W-:Y:S02]  /*0f70*/  ISETP.NE.AND P2, PT, R8, R29, PT ;  /* 0x0000001d0800720c */ /* 0x000fe40003f45270 */
[----:B------:R-:W-:-:S04]  /*0f80*/  SEL R24, R24, 0x1, P3 ;  /* 0x0000000118187807 */ /* 0x000fc80001800000 */
[----:B------:R-:W-:Y:S02]  /*0f90*/  SEL R24, R24, 0x1, P2 ;  /* 0x0000000118187807 */ /* 0x000fe40001000000 */
[----:B------:R-:W-:-:S04]  /*0fa0*/  ISETP.NE.AND P3, PT, R8, R27, PT ;  /* 0x0000001b0800720c */ /* 0x000fc80003f65270 */
[----:B------:R-:W-:Y:S02]  /*0fb0*/  SEL R24, R24, 0x1, P3 ;  /* 0x0000000118187807 */ /* 0x000fe40001800000 */
[----:B------:R-:W-:Y:S02]  /*0fc0*/  ISETP.NE.AND P3, PT, R10, R11, PT ;  /* 0x0000000b0a00720c */ /* 0x000fe40003f65270 */
[----:B------:R-:W-:-:S04]  /*0fd0*/  ISETP.NE.AND P2, PT, R8, R12, PT ;  /* 0x0000000c0800720c */ /* 0x000fc80003f45270 */
[----:B------:R-:W-:-:S04]  /*0fe0*/  SEL R24, R24, 0x1, P2 ;  /* 0x0000000118187807 */ /* 0x000fc80001000000 */
[----:B------:R-:W-:-:S03]  /*0ff0*/  PRMT R12, R24, 0x7610, R12 ;  /* 0x00007610180c7816 */ /* 0x000fc6000000000c */
[----:B------:R-:W-:Y:S05]  /*1000*/  @P3 BRA `(.L_x_13) ;  /* 0xfffffffc00283947 */ /* 0x000fea000383ffff */
.L_x_12:
[----:B------:R-:W-:Y:S05]  /*1010*/  BSYNC.RECONVERGENT B3 ;  /* 0x0000000000037941 */ /* 0x000fea0003800200 */
.L_x_11:
[----:B------:R-:W-:Y:S04]  /*1020*/  BSSY.RECONVERGENT B3, `(.L_x_14) ;  /* 0x0000049000037945 */ /* 0x000fe80003800200 */
[----:B------:R-:W-:Y:S05]  /*1030*/  @!P1 BRA `(.L_x_15) ;  /* 0x00000004001c9947 */ /* 0x000fea0003800000 */
[----:B------:R-:W-:Y:S01]  /*1040*/  ISETP.GE.U32.AND P2, PT, R20, 0x8, PT ;  /* 0x000000081400780c */ /* 0x000fe20003f46070 */
[----:B------:R-:W-:Y:S01]  /*1050*/  BSSY.RECONVERGENT B4, `(.L_x_16) ;  /* 0x000001f000047945 */ /* 0x000fe20003800200 */
[----:B------:R-:W-:-:S04]  /*1060*/  LOP3.LUT R14, R9, 0x7, RZ, 0xc0, !PT ;  /* 0x00000007090e7812 */ /* 0x000fc800078ec0ff */
[----:B------:R-:W-:-:S07]  /*1070*/  ISETP.NE.AND P1, PT, R14, RZ, PT ;  /* 0x000000ff0e00720c */ /* 0x000fce0003f25270 */
[----:B------:R-:W-:Y:S06]  /*1080*/  @!P2 BRA `(.L_x_17) ;  /* 0x00000000006ca947 */ /* 0x000fec0003800000 */
        /* <DEDUP_REMOVED lines=9> */
[----:B------:R-:W4:Y:S01]  /*1120*/  LD.E.U8 R10, desc[UR36][R6.64+0x7] ;  /* 0x00000724060a7980 */ /* 0x000f22000c101100 */
[----:B------:R-:W-:Y:S01]  /*1130*/  VIADD R11, R11, 0x8 ;  /* 0x000000080b0b7836 */ /* 0x000fe20000000000 */
[----:B--2--5:R-:W-:-:S02]  /*1140*/  ISETP.NE.AND P2, PT, R8, R15, PT ;  /* 0x0000000f0800720c */ /* 0x024fc40003f45270 */
[----:B---3--:R-:W-:Y:S02]  /*1150*/  ISETP.NE.AND P3, PT, R8, R21, PT ;  /* 0x000000150800720c */ /* 0x008fe40003f65270 */
[----:B------:R-:W-:Y:S02]  /*1160*/  SEL R12, R12, 0x1, P2 ;  /* 0x000000010c0c7807 */ /* 0x000fe40001000000 */
[----:B----4-:R-:W-:Y:S02]  /*1170*/  ISETP.NE.AND P2, PT, R8, R23, PT ;  /* 0x000000170800720c */ /* 0x010fe40003f45270 */
[----:B------:R-:W-:Y:S02]  /*1180*/  SEL R12, R12, 0x1, P3 ;  /* 0x000000010c0c7807 */ /* 0x000fe40001800000 */
[----:B------:R-:W-:Y:S02]  /*1190*/  ISETP.NE.AND P3, PT, R8, R25, PT ;  /* 0x000000190800720c */ /* 0x000fe40003f65270 */
[----:B------:R-:W-:-:S02]  /*11a0*/  SEL R12, R12, 0x1, P2 ;  /* 0x000000010c0c7807 */ /* 0x000fc40001000000 */
[----:B------:R-:W-:Y:S02]  /*11b0*/  ISETP.NE.AND P2, PT, R8, R27, PT ;  /* 0x0000001b0800720c */ /* 0x000fe40003f45270 */
[----:B------:R-:W-:Y:S02]  /*11c0*/  SEL R12, R12, 0x1, P3 ;  /* 0x000000010c0c7807 */ /* 0x000fe40001800000 */
[----:B------:R-:W-:Y:S02]  /*11d0*/  ISETP.NE.AND P3, PT, R8, R29, PT ;  /* 0x0000001d0800720c */ /* 0x000fe40003f65270 */
[----:B------:R-:W-:Y:S02]  /*11e0*/  SEL R12, R12, 0x1, P2 ;  /* 0x000000010c0c7807 */ /* 0x000fe40001000000 */
[----:B------:R-:W-:Y:S02]  /*11f0*/  ISETP.NE.AND P2, PT, R8, R13, PT ;  /* 0x0000000d0800720c */ /* 0x000fe40003f45270 */
[----:B------:R-:W-:-:S02]  /*1200*/  SEL R12, R12, 0x1, P3 ;  /* 0x000000010c0c7807 */ /* 0x000fc40001800000 */
[----:B------:R-:W-:Y:S02]  /*1210*/  ISETP.NE.AND P3, PT, R8, R10, PT ;  /* 0x0000000a0800720c */ /* 0x000fe40003f65270 */
[----:B------:R-:W-:-:S04]  /*1220*/  SEL R12, R12, 0x1, P2 ;  /* 0x000000010c0c7807 */ /* 0x000fc80001000000 */
[----:B------:R-:W-:-:S07]  /*1230*/  SEL R12, R12, 0x1, P3 ;  /* 0x000000010c0c7807 */ /* 0x000fce0001800000 */
.L_x_17:
[----:B------:R-:W-:Y:S05]  /*1240*/  BSYNC.RECONVERGENT B4 ;  /* 0x0000000000047941 */ /* 0x000fea0003800200 */
.L_x_16:
        /* <DEDUP_REMOVED lines=19> */
[----:B------:R-:W-:-:S04]  /*1380*/  SEL R12, R12, 0x1, P2 ;  /* 0x000000010c0c7807 */ /* 0x000fc80001000000 */
[----:B------:R-:W-:-:S07]  /*1390*/  SEL R12, R12, 0x1, P3 ;  /* 0x000000010c0c7807 */ /* 0x000fce0001800000 */
.L_x_19:
[----:B------:R-:W-:Y:S05]  /*13a0*/  BSYNC.RECONVERGENT B4 ;  /* 0x0000000000047941 */ /* 0x000fea0003800200 */
.L_x_18:
[----:B------:R-:W-:Y:S05]  /*13b0*/  @!P1 BRA `(.L_x_15) ;  /* 0x00000000003c9947 */ /* 0x000fea0003800000 */
[----:B------:R-:W-:-:S05]  /*13c0*/  IADD3 R6, P1, PT, R11, R4, RZ ;  /* 0x000000040b067210 */ /* 0x000fca0007f3e0ff */
[----:B------:R-:W-:-:S05]  /*13d0*/  IMAD.X R7, RZ, RZ, R5, P1 ;  /* 0x000000ffff077224 */ /* 0x000fca00008e0605 */
[----:B------:R-:W2:Y:S01]  /*13e0*/  LD.E.U8 R9, desc[UR36][R6.64] ;  /* 0x0000002406097980 */ /* 0x000ea2000c101100 */
[----:B------:R-:W-:Y:S02]  /*13f0*/  ISETP.NE.AND P2, PT, R10, 0x1, PT ;  /* 0x000000010a00780c */ /* 0x000fe40003f45270 */
[----:B--2--5:R-:W-:-:S04]  /*1400*/  ISETP.NE.AND P1, PT, R8, R9, PT ;  /* 0x000000090800720c */ /* 0x024fc80003f25270 */
[----:B------:R-:W-:-:S07]  /*1410*/  SEL R12, R12, 0x1, P1 ;  /* 0x000000010c0c7807 */ /* 0x000fce0000800000 */
[----:B------:R-:W-:Y:S05]  /*1420*/  @!P2 BRA `(.L_x_15) ;  /* 0x000000000020a947 */ /* 0x000fea0003800000 */
[----:B------:R-:W-:Y:S01]  /*1430*/  ISETP.NE.AND P2, PT, R10, 0x2, PT ;  /* 0x000000020a00780c */ /* 0x000fe20003f45270 */
[----:B------:R-:W2:-:S12]  /*1440*/  LD.E.U8 R9, desc[UR36][R6.64+0x1] ;  /* 0x0000012406097980 */ /* 0x000e98000c101100 */
[----:B------:R-:W3:Y:S01]  /*1450*/  @P2 LD.E.U8 R11, desc[UR36][R6.64+0x2] ;  /* 0x00000224060b2980 */ /* 0x000ee2000c101100 */
[----:B--2---:R-:W-:-:S04]  /*1460*/  ISETP.NE.AND P1, PT, R8, R9, PT ;  /* 0x000000090800720c */ /* 0x004fc80003f25270 */
[----:B------:R-:W-:Y:S02]  /*1470*/  SEL R12, R12, 0x1, P1 ;  /* 0x000000010c0c7807 */ /* 0x000fe40000800000 */
[----:B---3--:R-:W-:-:S04]  /*1480*/  @P2 ISETP.NE.AND P1, PT, R8, R11, PT ;  /* 0x0000000b0800220c */ /* 0x008fc80003f25270 */
[----:B------:R-:W-:-:S04]  /*1490*/  @P2 SEL R9, R12, 0x1, P1 ;  /* 0x000000010c092807 */ /* 0x000fc80000800000 */
[----:B------:R-:W-:-:S07]  /*14a0*/  @P2 PRMT R12, R9, 0x7610, R12 ;  /* 0x00007610090c2816 */ /* 0x000fce000000000c */
.L_x_15:
[----:B------:R-:W-:Y:S05]  /*14b0*/  BSYNC.RECONVERGENT B3 ;  /* 0x0000000000037941 */ /* 0x000fea0003800200 */
.L_x_14:
[----:B------:R-:W-:-:S13]  /*14c0*/  LOP3.LUT P1, RZ, R12, 0xff, RZ, 0xc0, !PT ;  /* 0x000000ff0cff7812 */ /* 0x000fda000782c0ff */
[----:B------:R-:W-:Y:S05]  /*14d0*/  @P1 BREAK.RELIABLE B1 ;  /* 0x0000000000011942 */ /* 0x000fea0003800100 */
[----:B------:R-:W-:Y:S05]  /*14e0*/  @P1 BRA `(.L_x_20) ;  /* 0x0000000000141947 */ /* 0x000fea0003800000 */
.L_x_10:
[----:B------:R-:W-:Y:S05]  /*14f0*/  BSYNC.RELIABLE B1 ;  /* 0x0000000000017941 */ /* 0x000fea0003800100 */
.L_x_9:
[----:B------:R-:W-:-:S04]  /*1500*/  IADD3 R6, P1, PT, R22, R4, RZ ;  /* 0x0000000416067210 */ /* 0x000fc80007f3e0ff */
[C---:B------:R-:W-:Y:S01]  /*1510*/  LEA.HI.X.SX32 R7, R22.reuse, R5, 0x1, P1 ;  /* 0x0000000516077211 */ /* 0x040fe200008f0eff */
[----:B------:R-:W-:-:S04]  /*1520*/  VIADD R22, R22, 0x1 ;  /* 0x0000000116167836 */ /* 0x000fc80000000000 */
[----:B-----5:R0:W-:Y:S04]  /*1530*/  ST.E.U8 desc[UR36][R6.64], R8 ;  /* 0x0000000806007985 */ /* 0x0201e8000c101124 */
.L_x_20:
[----:B------:R-:W-:Y:S05]  /*1540*/  BSYNC.RECONVERGENT B2 ;  /* 0x0000000000027941 */ /* 0x000fea0003800200 */
.L_x_8:
[----:B------:R-:W-:Y:S01]  /*1550*/  ISETP.GT.AND P1, PT, R22, -0x1, PT ;  /* 0xffffffff1600780c */ /* 0x000fe20003f24270 */
[----:B------:R-:W-:Y:S04]  /*1560*/  BSSY.RECONVERGENT B2, `(.L_x_21) ;  /* 0x000009e000027945 */ /* 0x000fe80003800200 */
[----:B------:R-:W-:Y:S08]  /*1570*/  BSSY.RELIABLE B1, `(.L_x_22) ;  /* 0x0000098000017945 */ /* 0x000ff00003800100 */
[----:B------:R-:W-:Y:S05]  /*1580*/  @P1 BRA `(.L_x_23) ;  /* 0x0000000000081947 */ /* 0x000fea0003800000 */
[----:B0----5:R0:W5:Y:S01]  /*1590*/  LDL.U8 R8, [R3+0x1] ;  /* 0x0000010003087983 */ /* 0x0211620000100000 */
[----:B------:R-:W-:Y:S05]  /*15a0*/  BRA `(.L_x_24) ;  /* 0x0000000800507947 */ /* 0x000fea0003800000 */
.L_x_23:
[----:B0----5:R0:W5:Y:S01]  /*15b0*/  LDL.U8 R8, [R3+0x1] ;  /* 0x0000010003087983 */ /* 0x0211620000100000 */
[C---:B------:R-:W-:Y:S01]  /*15c0*/  ISETP.GE.U32.AND P2, PT, R22.reuse, 0xf, PT ;  /* 0x0000000f1600780c */ /* 0x040fe20003f46070 */
[----:B------:R-:W-:Y:S01]  /*15d0*/  VIADD R9, R22, 0x1 ;  /* 0x0000000116097836 */ /* 0x000fe20000000000 */
[----:B------:R-:W-:Y:S01]  /*15e0*/  BSSY.RECONVERGENT B3, `(.L_x_25) ;  /* 0x0000040000037945 */ /* 0x000fe20003800200 */
[----:B------:R-:W-:Y:S01]  /*15f0*/  PRMT R15, RZ, 0x7610, R15 ;  /* 0x00007610ff0f7816 */ /* 0x000fe2000000000f */
[----:B------:R-:W-:Y:S02]  /*1600*/  IMAD.MOV.U32 R11, RZ, RZ, RZ ;  /* 0x000000ffff0b7224 */ /* 0x000fe400078e00ff */
[----:B------:R-:W-:-:S04]  /*1610*/  LOP3.LUT R10, R9, 0xf, RZ, 0xc0, !PT ;  /* 0x0000000f090a7812 */ /* 0x000fc800078ec0ff */
[----:B------:R-:W-:-:S03]  /*1620*/  ISETP.NE.AND P1, PT, R10, RZ, PT ;  /* 0x000000ff0a00720c */ /* 0x000fc60003f25270 */
[----:B0-----:R-:W-:Y:S10]  /*1630*/  @!P2 BRA `(.L_x_26) ;  /* 0x0000000000e8a947 */ /* 0x001ff40003800000 */
[----:B------:R-:W-:Y:S01]  /*1640*/  LOP3.LUT R11, R9, 0xfffffff0, RZ, 0xc0, !PT ;  /* 0xfffffff0090b7812 */ /* 0x000fe200078ec0ff */
[----:B------:R-:W-:Y:S01]  /*1650*/  IMAD.MOV.U32 R12, RZ, RZ, RZ ;  /* 0x000000ffff0c7224 */ /* 0x000fe200078e00ff */
[----:B------:R-:W-:-:S07]  /*1660*/  PRMT R15, RZ, 0x7610, R15 ;  /* 0x00007610ff0f7816 */ /* 0x000fce000000000f */
.L_x_27:
        /* <DEDUP_REMOVED lines=10> */
[----:B-----5:R-:W-:-:S04]  /*1710*/  PRMT R13, R8, 0x9910, RZ ;  /* 0x00009910080d7816 */ /* 0x020fc800000000ff */
[C---:B--2---:R-:W-:Y:S02]  /*1720*/  ISETP.NE.AND P6, PT, R13.reuse, R24, PT ;  /* 0x000000180d00720c */ /* 0x044fe40003fc5270 */
[----:B------:R-:W2:Y:S01]  /*1730*/  LD.E.U8 R24, desc[UR36][R6.64+0x8] ;  /* 0x0000082406187980 */ /* 0x000ea2000c101100 */
[----:B---3--:R-:W-:-:S03]  /*1740*/  ISETP.NE.AND P5, PT, R13, R20, PT ;  /* 0x000000140d00720c */ /* 0x008fc60003fa5270 */
[----:B------:R-:W3:Y:S01]  /*1750*/  LD.E.U8 R20, desc[UR36][R6.64+0x9] ;  /* 0x0000092406147980 */ /* 0x000ee2000c101100 */
[----:B----4-:R-:W-:-:S03]  /*1760*/  ISETP.NE.AND P3, PT, R13, R14, PT ;  /* 0x0000000e0d00720c */ /* 0x010fc60003f65270 */
[----:B------:R-:W4:Y:S01]  /*1770*/  LD.E.U8 R14, desc[UR36][R6.64+0xa] ;  /* 0x00000a24060e7980 */ /* 0x000f22000c101100 */
[----:B------:R-:W-:-:S03]  /*1780*/  ISETP.NE.AND P4, PT, R13, R26, PT ;  /* 0x0000001a0d00720c */ /* 0x000fc60003f85270 */
[----:B------:R-:W4:Y:S01]  /*1790*/  LD.E.U8 R26, desc[UR36][R6.64+0xb] ;  /* 0x00000b24061a7980 */ /* 0x000f22000c101100 */
[----:B------:R-:W-:Y:S02]  /*17a0*/  ISETP.NE.AND P2, PT, R13, R25, PT ;  /* 0x000000190d00720c */ /* 0x000fe40003f45270 */
[----:B------:R-:W-:Y:S02]  /*17b0*/  SEL R25, R15, 0x1, P5 ;  /* 0x000000010f197807 */ /* 0x000fe40002800000 */
[----:B------:R-:W4:Y:S02]  /*17c0*/  LD.E.U8 R15, desc[UR36][R6.64+0xc] ;  /* 0x00000c24060f7980 */ /* 0x000f24000c101100 */
[----:B------:R-:W-:Y:S02]  /*17d0*/  SEL R25, R25, 0x1, P6 ;  /* 0x0000000119197807 */ /* 0x000fe40003000000 */
[----:B------:R-:W-:Y:S02]  /*17e0*/  ISETP.NE.AND P6, PT, R13, R21, PT ;  /* 0x000000150d00720c */ /* 0x000fe40003fc5270 */
[----:B------:R-:W4:Y:S01]  /*17f0*/  LD.E.U8 R21, desc[UR36][R6.64+0xd] ;  /* 0x00000d2406157980 */ /* 0x000f22000c101100 */
[----:B------:R-:W-:-:S02]  /*1800*/  SEL R25, R25, 0x1, P2 ;  /* 0x0000000119197807 */ /* 0x000fc40001000000 */
[C---:B------:R-:W-:Y:S02]  /*1810*/  ISETP.NE.AND P2, PT, R13.reuse, R28, PT ;  /* 0x0000001c0d00720c */ /* 0x040fe40003f45270 */
[----:B------:R-:W4:Y:S01]  /*1820*/  LD.E.U8 R28, desc[UR36][R6.64+0xe] ;  /* 0x00000e24061c7980 */ /* 0x000f22000c101100 */
[----:B------:R-:W-:-:S03]  /*1830*/  ISETP.NE.AND P5, PT, R13, R23, PT ;  /* 0x000000170d00720c */ /* 0x000fc60003fa5270 */
[----:B------:R-:W4:Y:S01]  /*1840*/  LD.E.U8 R23, desc[UR36][R6.64+0xf] ;  /* 0x00000f2406177980 */ /* 0x000f22000c101100 */
[----:B------:R-:W-:-:S04]  /*1850*/  SEL R25, R25, 0x1, P3 ;  /* 0x0000000119197807 */ /* 0x000fc80001800000 */
[----:B------:R-:W-:-:S04]  /*1860*/  SEL R25, R25, 0x1, P4 ;  /* 0x0000000119197807 */ /* 0x000fc80002000000 */
[----:B------:R-:W-:-:S04]  /*1870*/  SEL R25, R25, 0x1, P5 ;  /* 0x0000000119197807 */ /* 0x000fc80002800000 */
        /* <DEDUP_REMOVED lines=16> */
[----:B------:R-:W-:Y:S02]  /*1980*/  SEL R25, R25, 0x1, P3 ;  /* 0x0000000119197807 */ /* 0x000fe40001800000 */
[----:B------:R-:W-:Y:S02]  /*1990*/  ISETP.NE.AND P3, PT, R12, R11, PT ;  /* 0x0000000b0c00720c */ /* 0x000fe40003f65270 */
[----:B------:R-:W-:-:S04]  /*19a0*/  ISETP.NE.AND P2, PT, R13, R23, PT ;  /* 0x000000170d00720c */ /* 0x000fc80003f45270 */
[----:B------:R-:W-:-:S04]  /*19b0*/  SEL R25, R25, 0x1, P2 ;  /* 0x0000000119197807 */ /* 0x000fc80001000000 */
[----:B------:R-:W-:-:S03]  /*19c0*/  PRMT R15, R25, 0x7610, R15 ;  /* 0x00007610190f7816 */ /* 0x000fc6000000000f */
[----:B------:R-:W-:Y:S05]  /*19d0*/  @P3 BRA `(.L_x_27) ;  /* 0xfffffffc00243947 */ /* 0x000fea000383ffff */
.L_x_26:
[----:B------:R-:W-:Y:S05]  /*19e0*/  BSYNC.RECONVERGENT B3 ;  /* 0x0000000000037941 */ /* 0x000fea0003800200 */
.L_x_25:
        /* <DEDUP_REMOVED lines=17> */
[----:B-----5:R-:W-:Y:S01]  /*1b00*/  PRMT R13, R8, 0x9910, RZ ;  /* 0x00009910080d7816 */ /* 0x020fe200000000ff */
[----:B------:R-:W-:-:S03]  /*1b10*/  VIADD R11, R11, 0x8 ;  /* 0x000000080b0b7836 */ /* 0x000fc60000000000 */
[C---:B--2---:R-:W-:Y:S02]  /*1b20*/  ISETP.NE.AND P2, PT, R13.reuse, R24, PT ;  /* 0x000000180d00720c */ /* 0x044fe40003f45270 */
[----:B---3--:R-:W-:Y:S02]  /*1b30*/  ISETP.NE.AND P3, PT, R13, R26, PT ;  /* 0x0000001a0d00720c */ /* 0x008fe40003f65270 */
[----:B------:R-:W-:Y:S02]  /*1b40*/  SEL R15, R15, 0x1, P2 ;  /* 0x000000010f0f7807 */ /* 0x000fe40001000000 */
[----:B----4-:R-:W-:Y:S02]  /*1b50*/  ISETP.NE.AND P2, PT, R13, R28, PT ;  /* 0x0000001c0d00720c */ /* 0x010fe40003f45270 */
[----:B------:R-:W-:Y:S02]  /*1b60*/  SEL R15, R15, 0x1, P3 ;  /* 0x000000010f0f7807 */ /* 0x000fe40001800000 */
[----:B------:R-:W-:-:S02]  /*1b70*/  ISETP.NE.AND P3, PT, R13, R21, PT ;  /* 0x000000150d00720c */ /* 0x000fc40003f65270 */
[----:B------:R-:W-:Y:S02]  /*1b80*/  SEL R15, R15, 0x1, P2 ;  /* 0x000000010f0f7807 */ /* 0x000fe40001000000 */
[----:B------:R-:W-:Y:S02]  /*1b90*/  ISETP.NE.AND P2, PT, R13, R20, PT ;  /* 0x000000140d00720c */ /* 0x000fe40003f45270 */
[----:B------:R-:W-:Y:S02]  /*1ba0*/  SEL R15, R15, 0x1, P3 ;  /* 0x000000010f0f7807 */ /* 0x000fe40001800000 */
[----:B------:R-:W-:Y:S02]  /*1bb0*/  ISETP.NE.AND P3, PT, R13, R12, PT ;  /* 0x0000000c0d00720c */ /* 0x000fe40003f65270 */
[----:B------:R-:W-:Y:S02]  /*1bc0*/  SEL R15, R15, 0x1, P2 ;  /* 0x000000010f0f7807 */ /* 0x000fe40001000000 */
[----:B------:R-:W-:-:S02]  /*1bd0*/  ISETP.NE.AND P2, PT, R13, R10, PT ;  /* 0x0000000a0d00720c */ /* 0x000fc40003f45270 */
[----:B------:R-:W-:Y:S02]  /*1be0*/  SEL R15, R15, 0x1, P3 ;  /* 0x000000010f0f7807 */ /* 0x000fe40001800000 */
[----:B------:R-:W-:Y:S02]  /*1bf0*/  ISETP.NE.AND P3, PT, R13, R14, PT ;  /* 0x0000000e0d00720c */ /* 0x000fe40003f65270 */
[----:B------:R-:W-:-:S04]  /*1c00*/  SEL R15, R15, 0x1, P2 ;  /* 0x000000010f0f7807 */ /* 0x000fc80001000000 */
[----:B------:R-:W-:-:S07]  /*1c10*/  SEL R15, R15, 0x1, P3 ;  /* 0x000000010f0f7807 */ /* 0x000fce0001800000 */
.L_x_31:
[----:B------:R-:W-:Y:S05]  /*1c20*/  BSYNC.RECONVERGENT B4 ;  /* 0x0000000000047941 */ /* 0x000fea0003800200 */
.L_x_30:
        /* <DEDUP_REMOVED lines=20> */
[----:B------:R-:W-:-:S04]  /*1d70*/  SEL R15, R15, 0x1, P2 ;  /* 0x000000010f0f7807 */ /* 0x000fc80001000000 */
[----:B------:R-:W-:-:S07]  /*1d80*/  SEL R15, R15, 0x1, P3 ;  /* 0x000000010f0f7807 */ /* 0x000fce0001800000 */
.L_x_33:
[----:B------:R-:W-:Y:S05]  /*1d90*/  BSYNC.RECONVERGENT B4 ;  /* 0x0000000000047941 */ /* 0x000fea0003800200 */
.L_x_32:
[----:B------:R-:W-:Y:S05]  /*1da0*/  @!P1 BRA `(.L_x_29) ;  /* 0x0000000000409947 */ /* 0x000fea0003800000 */
[----:B------:R-:W-:-:S05]  /*1db0*/  IADD3 R6, P1, PT, R11, R4, RZ ;  /* 0x000000040b067210 */ /* 0x000fca0007f3e0ff */
[----:B------:R-:W-:-:S05]  /*1dc0*/  IMAD.X R7, RZ, RZ, R5, P1 ;  /* 0x000000ffff077224 */ /* 0x000fca00008e0605 */
[----:B------:R-:W2:Y:S01]  /*1dd0*/  LD.E.U8 R10, desc[UR36][R6.64] ;  /* 0x00000024060a7980 */ /* 0x000ea2000c101100 */
[----:B------:R-:W-:Y:S02]  /*1de0*/  ISETP.NE.AND P2, PT, R9, 0x1, PT ;  /* 0x000000010900780c */ /* 0x000fe40003f45270 */
[----:B-----5:R-:W-:-:S04]  /*1df0*/  PRMT R11, R8, 0x9910, RZ ;  /* 0x00009910080b7816 */ /* 0x020fc800000000ff */
[----:B--2---:R-:W-:-:S04]  /*1e00*/  ISETP.NE.AND P1, PT, R11, R10, PT ;  /* 0x0000000a0b00720c */ /* 0x004fc80003f25270 */
[----:B------:R-:W-:-:S03]  /*1e10*/  SEL R15, R15, 0x1, P1 ;  /* 0x000000010f0f7807 */ /* 0x000fc60000800000 */
[----:B------:R-:W-:Y:S06]  /*1e20*/  @!P2 BRA `(.L_x_29) ;  /* 0x000000000020a947 */ /* 0x000fec0003800000 */
[----:B------:R-:W-:Y:S02]  /*1e30*/  ISETP.NE.AND P2, PT, R9, 0x2, PT ;  /* 0x000000020900780c */ /* 0x000fe40003f45270 */
[----:B------:R-:W2:Y:S11]  /*1e40*/  LD.E.U8 R9, desc[UR36][R6.64+0x1] ;  /* 0x0000012406097980 */ /* 0x000eb6000c101100 */
[----:B------:R-:W3:Y:S01]  /*1e50*/  @P2 LD.E.U8 R10, desc[UR36][R6.64+0x2] ;  /* 0x00000224060a2980 */ /* 0x000ee2000c101100 */
[----:B--2---:R-:W-:-:S04]  /*1e60*/  ISETP.NE.AND P1, PT, R11, R9, PT ;  /* 0x000000090b00720c */ /* 0x004fc80003f25270 */
[----:B------:R-:W-:Y:S02]  /*1e70*/  SEL R15, R15, 0x1, P1 ;  /* 0x000000010f0f7807 */ /* 0x000fe40000800000 */
[----:B---3--:R-:W-:-:S04]  /*1e80*/  @P2 ISETP.NE.AND P1, PT, R11, R10, PT ;  /* 0x0000000a0b00220c */ /* 0x008fc80003f25270 */
[----:B------:R-:W-:-:S04]  /*1e90*/  @P2 SEL R9, R15, 0x1, P1 ;  /* 0x000000010f092807 */ /* 0x000fc80000800000 */
[----:B------:R-:W-:-:S07]  /*1ea0*/  @P2 PRMT R15, R9, 0x7610, R15 ;  /* 0x00007610090f2816 */ /* 0x000fce000000000f */
.L_x_29:
[----:B------:R-:W-:Y:S05]  /*1eb0*/  BSYNC.RECONVERGENT B3 ;  /* 0x0000000000037941 */ /* 0x000fea0003800200 */
.L_x_28:
[----:B------:R-:W-:-:S13]  /*1ec0*/  LOP3.LUT P1, RZ, R15, 0xff, RZ, 0xc0, !PT ;  /* 0x000000ff0fff7812 */ /* 0x000fda000782c0ff */
[----:B------:R-:W-:Y:S05]  /*1ed0*/  @P1 BREAK.RELIABLE B1 ;  /* 0x0000000000011942 */ /* 0x000fea0003800100 */
[----:B------:R-:W-:Y:S05]  /*1ee0*/  @P1 BRA `(.L_x_34) ;  /* 0x0000000000141947 */ /* 0x000fea0003800000 */
.L_x_24:
[----:B------:R-:W-:Y:S05]  /*1ef0*/  BSYNC.RELIABLE B1 ;  /* 0x0000000000017941 */ /* 0x000fea0003800100 */
.L_x_22:
[----:B------:R-:W-:-:S04]  /*1f00*/  IADD3 R6, P1, PT, R22, R4, RZ ;  /* 0x0000000416067210 */ /* 0x000fc80007f3e0ff */
[C---:B------:R-:W-:Y:S01]  /*1f10*/  LEA.HI.X.SX32 R7, R22.reuse, R5, 0x1, P1 ;  /* 0x0000000516077211 */ /* 0x040fe200008f0eff */
[----:B------:R-:W-:-:S04]  /*1f20*/  VIADD R22, R22, 0x1 ;  /* 0x0000000116167836 */ /* 0x000fc80000000000 */
[----:B-----5:R1:W-:Y:S04]  /*1f30*/  ST.E.U8 desc[UR36][R6.64], R8 ;  /* 0x0000000806007985 */ /* 0x0203e8000c101124 */
.L_x_34:
[----:B------:R-:W-:Y:S05]  /*1f40*/  BSYNC.RECONVERGENT B2 ;  /* 0x0000000000027941 */ /* 0x000fea0003800200 */
.L_x_21:
[----:B------:R-:W-:Y:S01]  /*1f50*/  ISETP.GT.AND P1, PT, R22, -0x1, PT ;  /* 0xffffffff1600780c */ /* 0x000fe20003f24270 */
[----:B------:R-:W-:Y:S04]  /*1f60*/  BSSY.RECONVERGENT B2, `(.L_x_35) ;  /* 0x000009e000027945 */ /* 0x000fe80003800200 */
[----:B------:R-:W-:Y:S08]  /*1f70*/  BSSY.RELIABLE B1, `(.L_x_36) ;  /* 0x0000098000017945 */ /* 0x000ff00003800100 */
[----:B------:R-:W-:Y:S05]  /*1f80*/  @P1 BRA `(.L_x_37) ;  /* 0x0000000000081947 */ /* 0x000fea0003800000 */
[----:B-1---5:R1:W5:Y:S01]  /*1f90*/  LDL.U8 R8, [R3+0x2] ;  /* 0x0000020003087983 */ /* 0x0223620000100000 */
[----:B------:R-:W-:Y:S05]  /*1fa0*/  BRA `(.L_x_38) ;  /* 0x0000000800507947 */ /* 0x000fea0003800000 */
.L_x_37:
[----:B-1---5:R1:W5:Y:S01]  /*1fb0*/  LDL.U8 R8, [R3+0x2] ;  /* 0x0000020003087983 */ /* 0x0223620000100000 */
[C---:B------:R-:W-:Y:S01]  /*1fc0*/  ISETP.GE.U32.AND P2, PT, R22.reuse, 0xf, PT ;  /* 0x0000000f1600780c */ /* 0x040fe20003f46070 */
[----:B------:R-:W-:Y:S01]  /*1fd0*/  VIADD R9, R22, 0x1 ;  /* 0x0000000116097836 */ /* 0x000fe20000000000 */
[----:B------:R-:W-:Y:S01]  /*1fe0*/  BSSY.RECONVERGENT B3, `(.L_x_39) ;  /* 0x0000040000037945 */ /* 0x000fe20003800200 */
[----:B------:R-:W-:Y:S01]  /*1ff0*/  PRMT R15, RZ, 0x7610, R15 ;  /* 0x00007610ff0f7816 */ /* 0x000fe2000000000f */
[----:B------:R-:W-:Y:S02]  /*2000*/  IMAD.MOV.U32 R11, RZ, RZ, RZ ;  /* 0x000000ffff0b7224 */ /* 0x000fe400078e00ff */
[----:B------:R-:W-:-:S04]  /*2010*/  LOP3.LUT R10, R9, 0xf, RZ, 0xc0, !PT ;  /* 0x0000000f090a7812 */ /* 0x000fc800078ec0ff */
[----:B------:R-:W-:-:S03]  /*2020*/  ISETP.NE.AND P1, PT, R10, RZ, PT ;  /* 0x000000ff0a00720c */ /* 0x000fc60003f25270 */
[----:B-1----:R-:W-:Y:S10]  /*2030*/  @!P2 BRA `(.L_x_40) ;  /* 0x0000000000e8a947 */ /* 0x002ff40003800000 */
[----:B------:R-:W-:Y:S01]  /*2040*/  LOP3.LUT R11, R9, 0xfffffff0, RZ, 0xc0, !PT ;  /* 0xfffffff0090b7812 */ /* 0x000fe200078ec0ff */
[----:B------:R-:W-:Y:S01]  /*2050*/  IMAD.MOV.U32 R12, RZ, RZ, RZ ;  /* 0x000000ffff0c7224 */ /* 0x000fe200078e00ff */
[----:B------:R-:W-:-:S07]  /*2060*/  PRMT R15, RZ, 0x7610, R15 ;  /* 0x00007610ff0f7816 */ /* 0x000fce000000000f */
.L_x_41:
        /* <DEDUP_REMOVED lines=55> */
.L_x_40:
[----:B------:R-:W-:Y:S05]  /*23e0*/  BSYNC.RECONVERGENT B3 ;  /* 0x0000000000037941 */ /* 0x000fea0003800200 */
.L_x_39:
        /* <DEDUP_REMOVED lines=35> */
.L_x_45:
[----:B------:R-:W-:Y:S05]  /*2620*/  BSYNC.RECONVERGENT B4 ;  /* 0x0000000000047941 */ /* 0x000fea0003800200 */
.L_x_44:
        /* <DEDUP_REMOVED lines=22> */
.L_x_47:
[----:B------:R-:W-:Y:S05]  /*2790*/  BSYNC.RECONVERGENT B4 ;  /* 0x0000000000047941 */ /* 0x000fea0003800200 */
.L_x_46:
        /* <DEDUP_REMOVED lines=17> */
.L_x_43:
[----:B------:R-:W-:Y:S05]  /*28b0*/  BSYNC.RECONVERGENT B3 ;  /* 0x0000000000037941 */ /* 0x000fea0003800200 */
.L_x_42:
[----:B------:R-:W-:-:S13]  /*28c0*/  LOP3.LUT P1, RZ, R15, 0xff, RZ, 0xc0, !PT ;  /* 0x000000ff0fff7812 */ /* 0x000fda000782c0ff */
[----:B------:R-:W-:Y:S05]  /*28d0*/  @P1 BREAK.RELIABLE B1 ;  /* 0x0000000000011942 */ /* 0x000fea0003800100 */
[----:B------:R-:W-:Y:S05]  /*28e0*/  @P1 BRA `(.L_x_48) ;  /* 0x0000000000141947 */ /* 0x000fea0003800000 */
.L_x_38:
[----:B------:R-:W-:Y:S05]  /*28f0*/  BSYNC.RELIABLE B1 ;  /* 0x0000000000017941 */ /* 0x000fea0003800100 */
.L_x_36:
[----:B------:R-:W-:-:S04]  /*2900*/  IADD3 R6, P1, PT, R22, R4, RZ ;  /* 0x0000000416067210 */ /* 0x000fc80007f3e0ff */
[C---:B------:R-:W-:Y:S01]  /*2910*/  LEA.HI.X.SX32 R7, R22.reuse, R5, 0x1, P1 ;  /* 0x0000000516077211 */ /* 0x040fe200008f0eff */
[----:B------:R-:W-:-:S04]  /*2920*/  VIADD R22, R22, 0x1 ;  /* 0x0000000116167836 */ /* 0x000fc80000000000 */
[----:B-----5:R2:W-:Y:S04]  /*2930*/  ST.E.U8 desc[UR36][R6.64], R8 ;  /* 0x0000000806007985 */ /* 0x0205e8000c101124 */
.L_x_48:
[----:B------:R-:W-:Y:S05]  /*2940*/  BSYNC.RECONVERGENT B2 ;  /* 0x0000000000027941 */ /* 0x000fea0003800200 */
.L_x_35:
[----:B------:R-:W-:Y:S01]  /*2950*/  ISETP.GT.AND P1, PT, R22, -0x1, PT ;  /* 0xffffffff1600780c */ /* 0x000fe20003f24270 */
[----:B------:R-:W-:Y:S04]  /*2960*/  BSSY.RECONVERGENT B2, `(.L_x_49) ;  /* 0x000009e000027945 */ /* 0x000fe80003800200 */
[----:B------:R-:W-:Y:S08]  /*2970*/  BSSY.RELIABLE B1, `(.L_x_50) ;  /* 0x0000098000017945 */ /* 0x000ff00003800100 */
[----:B------:R-:W-:Y:S05]  /*2980*/  @P1 BRA `(.L_x_51) ;  /* 0x0000000000081947 */ /* 0x000fea0003800000 */
[----:B--2--5:R2:W5:Y:S01]  /*2990*/  LDL.U8 R8, [R3+0x3] ;  /* 0x0000030003087983 */ /* 0x0245620000100000 */
[----:B------:R-:W-:Y:S05]  /*29a0*/  BRA `(.L_x_52) ;  /* 0x0000000800507947 */ /* 0x000fea0003800000 */
.L_x_51:
[----:B--2--5:R2:W5:Y:S01]  /*29b0*/  LDL.U8 R8, [R3+0x3] ;  /* 0x0000030003087983 */ /* 0x0245620000100000 */
[C---:B------:R-:W-:Y:S01]  /*29c0*/  ISETP.GE.U32.AND P2, PT, R22.reuse, 0xf, PT ;  /* 0x0000000f1600780c */ /* 0x040fe20003f46070 */
[----:B------:R-:W-:Y:S01]  /*29d0*/  VIADD R9, R22, 0x1 ;  /* 0x0000000116097836 */ /* 0x000fe20000000000 */
[----:B------:R-:W-:Y:S01]  /*29e0*/  BSSY.RECONVERGENT B3, `(.L_x_53) ;  /* 0x0000040000037945 */ /* 0x000fe20003800200 */
[----:B------:R-:W-:Y:S01]  /*29f0*/  PRMT R15, RZ, 0x7610, R15 ;  /* 0x00007610ff0f7816 */ /* 0x000fe2000000000f */
[----:B------:R-:W-:Y:S02]  /*2a00*/  IMAD.MOV.U32 R11, RZ, RZ, RZ ;  /* 0x000000ffff0b7224 */ /* 0x000fe400078e00ff */
[----:B------:R-:W-:-:S04]  /*2a10*/  LOP3.LUT R10, R9, 0xf, RZ, 0xc0, !PT ;  /* 0x0000000f090a7812 */ /* 0x000fc800078ec0ff */
[----:B------:R-:W-:-:S03]  /*2a20*/  ISETP.NE.AND P1, PT, R10, RZ, PT ;  /* 0x000000ff0a00720c */ /* 0x000fc60003f25270 */
[----:B--2---:R-:W-:Y:S10]  /*2a30*/  @!P2 BRA `(.L_x_54) ;  /* 0x0000000000e8a947 */ /* 0x004ff40003800000 */
[----:B------:R-:W-:Y:S01]  /*2a40*/  LOP3.LUT R11, R9, 0xfffffff0, RZ, 0xc0, !PT ;  /* 0xfffffff0090b7812 */ /* 0x000fe200078ec0ff */
[----:B------:R-:W-:Y:S01]  /*2a50*/  IMAD.MOV.U32 R12, RZ, RZ, RZ ;  /* 0x000000ffff0c7224 */ /* 0x000fe200078e00ff */
[----:B------:R-:W-:-:S07]  /*2a60*/  PRMT R15, RZ, 0x7610, R15 ;  /* 0x00007610ff0f7816 */ /* 0x000fce000000000f */
.L_x_55:
        /* <DEDUP_REMOVED lines=55> */
.L_x_54:
[----:B------:R-:W-:Y:S05]  /*2de0*/  BSYNC.RECONVERGENT B3 ;  /* 0x0000000000037941 */ /* 0x000fea0003800200 */
.L_x_53:
        /* <DEDUP_REMOVED lines=35> */
.L_x_59:
[----:B------:R-:W-:Y:S05]  /*3020*/  BSYNC.RECONVERGENT B4 ;  /* 0x0000000000047941 */ /* 0x000fea0003800200 */
.L_x_58:
        /* <DEDUP_REMOVED lines=22> */
.L_x_61:
[----:B------:R-:W-:Y:S05]  /*3190*/  BSYNC.RECONVERGENT B4 ;  /* 0x0000000000047941 */ /* 0x000fea0003800200 */
.L_x_60:
        /* <DEDUP_REMOVED lines=17> */
.L_x_57:
[----:B------:R-:W-:Y:S05]  /*32b0*/  BSYNC.RECONVERGENT B3 ;  /* 0x0000000000037941 */ /* 0x000fea0003800200 */
.L_x_56:
[----:B------:R-:W-:-:S13]  /*32c0*/  LOP3.LUT P1, RZ, R15, 0xff, RZ, 0xc0, !PT ;  /* 0x000000ff0fff7812 */ /* 0x000fda000782c0ff */
[----:B------:R-:W-:Y:S05]  /*32d0*/  @P1 BREAK.RELIABLE B1 ;  /* 0x0000000000011942 */ /* 0x000fea0003800100 */
[----:B------:R-:W-:Y:S05]  /*32e0*/  @P1 BRA `(.L_x_62) ;  /* 0x0000000000141947 */ /* 0x000fea0003800000 */
.L_x_52:
[----:B------:R-:W-:Y:S05]  /*32f0*/  BSYNC.RELIABLE B1 ;  /* 0x0000000000017941 */ /* 0x000fea0003800100 */
.L_x_50:
[----:B------:R-:W-:-:S04]  /*3300*/  IADD3 R6, P1, PT, R22, R4, RZ ;  /* 0x0000000416067210 */ /* 0x000fc80007f3e0ff */
[C---:B------:R-:W-:Y:S01]  /*3310*/  LEA.HI.X.SX32 R7, R22.reuse, R5, 0x1, P1 ;  /* 0x0000000516077211 */ /* 0x040fe200008f0eff */
[----:B------:R-:W-:-:S04]  /*3320*/  VIADD R22, R22, 0x1 ;  /* 0x0000000116167836 */ /* 0x000fc80000000000 */
[----:B-----5:R3:W-:Y:S04]  /*3330*/  ST.E.U8 desc[UR36][R6.64], R8 ;  /* 0x0000000806007985 */ /* 0x0207e8000c101124 */
.L_x_62:
[----:B------:R-:W-:Y:S05]  /*3340*/  BSYNC.RECONVERGENT B2 ;  /* 0x0000000000027941 */ /* 0x000fea0003800200 */
.L_x_49:
[----:B------:R-:W-:Y:S01]  /*3350*/  ISETP.GT.AND P1, PT, R22, -0x1, PT ;  /* 0xffffffff1600780c */ /* 0x000fe20003f24270 */
[----:B------:R-:W-:Y:S04]  /*3360*/  BSSY.RECONVERGENT B2, `(.L_x_63) ;  /* 0x000009e000027945 */ /* 0x000fe80003800200 */
[----:B------:R-:W-:Y:S08]  /*3370*/  BSSY.RELIABLE B1, `(.L_x_64) ;  /* 0x0000098000017945 */ /* 0x000ff00003800100 */
[----:B------:R-:W-:Y:S05]  /*3380*/  @P1 BRA `(.L_x_65) ;  /* 0x0000000000081947 */ /* 0x000fea0003800000 */
[----:B---3-5:R3:W5:Y:S01]  /*3390*/  LDL.U8 R8, [R3+0x4] ;  /* 0x0000040003087983 */ /* 0x0287620000100000 */
[----:B------:R-:W-:Y:S05]  /*33a0*/  BRA `(.L_x_66) ;  /* 0x0000000800507947 */ /* 0x000fea0003800000 */
.L_x_65:
[----:B---3-5:R3:W5:Y:S01]  /*33b0*/  LDL.U8 R8, [R3+0x4] ;  /* 0x0000040003087983 */ /* 0x0287620000100000 */
[C---:B------:R-:W-:Y:S01]  /*33c0*/  ISETP.GE.U32.AND P2, PT, R22.reuse, 0xf, PT ;  /* 0x0000000f1600780c */ /* 0x040fe20003f46070 */
[----:B------:R-:W-:Y:S01]  /*33d0*/  VIADD R9, R22, 0x1 ;  /* 0x0000000116097836 */ /* 0x000fe20000000000 */
[----:B------:R-:W-:Y:S01]  /*33e0*/  BSSY.RECONVERGENT B3, `(.L_x_67) ;  /* 0x0000040000037945 */ /* 0x000fe20003800200 */
[----:B------:R-:W-:Y:S01]  /*33f0*/  PRMT R15, RZ, 0x7610, R15 ;  /* 0x00007610ff0f7816 */ /* 0x000fe2000000000f */
[----:B------:R-:W-:Y:S02]  /*3400*/  IMAD.MOV.U32 R11, RZ, RZ, RZ ;  /* 0x000000ffff0b7224 */ /* 0x000fe400078e00ff */
[----:B------:R-:W-:-:S04]  /*3410*/  LOP3.LUT R10, R9, 0xf, RZ, 0xc0, !PT ;  /* 0x0000000f090a7812 */ /* 0x000fc800078ec0ff */
[----:B------:R-:W-:-:S03]  /*3420*/  ISETP.NE.AND P1, PT, R10, RZ, PT ;  /* 0x000000ff0a00720c */ /* 0x000fc60003f25270 */
[----:B---3--:R-:W-:Y:S10]  /*3430*/  @!P2 BRA `(.L_x_68) ;  /* 0x0000000000e8a947 */ /* 0x008ff40003800000 */
[----:B------:R-:W-:Y:S01]  /*3440*/  LOP3.LUT R11, R9, 0xfffffff0, RZ, 0xc0, !PT ;  /* 0xfffffff0090b7812 */ /* 0x000fe200078ec0ff */
[----:B------:R-:W-:Y:S01]  /*3450*/  IMAD.MOV.U32 R12, RZ, RZ, RZ ;  /* 0x000000ffff0c7224 */ /* 0x000fe200078e00ff */
[----:B------:R-:W-:-:S07]  /*3460*/  PRMT R15, RZ, 0x7610, R15 ;  /* 0x00007610ff0f7816 */ /* 0x000fce000000000f */
.L_x_69:
[----:B------:R-:W-:-:S05]  /*3470*/  IADD3 R6, P2, PT, R12, R4, RZ ;  /* 0x000000040c067210 */ /* 0x000fca0007f5e0ff */
[----:B------:R-:W-:-:S05]  /*3480*/  IMAD.X R7, RZ, RZ, R5, P2 ;  /* 0x000000ffff077224 */ /* 0x000fca00010e0605 */
[----:B------:R-:W3:Y:S04]  /*3490*/  LD.E.U8 R24, desc[UR36][R6.64+0x1] ;  /* 0x0000012406187980 */ /* 0x000ee8000c101100 */
[----:B------:R-:W4:Y:S04]  /*34a0*/  LD.E.U8 R20, desc[UR36][R6.64] ;  /* 0x0000002406147980 */ /* 0x000f28000c101100 */
[----:B------:R-:W2:Y:S04]  /*34b0*/  LD.E.U8 R14, desc[UR36][R6.64+0x3] ;  /* 0x00000324060e7980 */ /* 0x000ea8000c101100 */
[----:B------:R-:W2:Y:S04]  /*34c0*/  LD.E.U8 R26, desc[UR36][R6.64+0x4] ;  /* 0x00000424061a7980 */ /* 0x000ea8000c101100 */
[----:B------:R-:W2:Y:S04]  /*34d0*/  LD.E.U8 R25, desc[UR36][R6.64+0x2] ;  /* 0x0000022406197980 */ /* 0x000ea8000c101100 */
[----:B------:R-:W2:Y:S04]  /*34e0*/  LD.E.U8 R21, desc[UR36][R6.64+0x6] ;  /* 0x0000062406157980 */ /* 0x000ea8000c101100 */
[----:B------:R-:W2:Y:S04]  /*34f0*/  LD.E.U8 R28, desc[UR36][R6.64+0x7] ;  /* 0x00000724061c7980 */ /* 0x000ea8000c101100 */
[----:B------:R-:W2:Y:S01]  /*3500*/  LD.E.U8 R23, desc[UR36][R6.64+0x5] ;  /* 0x0000052406177980 */ /* 0x000ea2000c101100 */
[----:B-----5:R-:W-:-:S04]  /*3510*/  PRMT R13, R8, 0x9910, RZ ;  /* 0x00009910080d7816 */ /* 0x020fc800000000ff */
[C---:B---3--:R-:W-:Y:S02]  /*3520*/  ISETP.NE.AND P6, PT, R13.reuse, R24, PT ;  /* 0x000000180d00720c */ /* 0x048fe40003fc5270 */
[----:B------:R-:W3:Y:S01]  /*3530*/  LD.E.U8 R24, desc[UR36][R6.64+0x8] ;  /* 0x0000082406187980 */ /* 0x000ee2000c101100 */
[----:B----4-:R-:W-:-:S03]  /*3540*/  ISETP.NE.AND P5, PT, R13, R20, PT ;  /* 0x000000140d00720c */ /* 0x010fc60003fa5270 */
[----:B------:R-:W4:Y:S01]  /*3550*/  LD.E.U8 R20, desc[UR36][R6.64+0x9] ;  /* 0x0000092406147980 */ /* 0x000f22000c101100 */
[----:B--2---:R-:W-:-:S03]  /*3560*/  ISETP.NE.AND P3, PT, R13, R14, PT ;  /* 0x0000000e0d00720c */ /* 0x004fc60003f65270 */
[----:B------:R-:W2:Y:S01]  /*3570*/  LD.E.U8 R14, desc[UR36][R6.64+0xa] ;  /* 0x00000a24060e7980 */ /* 0x000ea2000c101100 */
[----:B------:R-:W-:-:S03]  /*3580*/  ISETP.NE.AND P4, PT, R13, R26, PT ;  /* 0x0000001a0d00720c */ /* 0x000fc60003f85270 */
[----:B------:R-:W2:Y:S01]  /*3590*/  LD.E.U8 R26, desc[UR36][R6.64+0xb] ;  /* 0x00000b24061a7980 */ /* 0x000ea2000c101100 */
[----:B------:R-:W-:Y:S02]  /*35a0*/  ISETP.NE.AND P2, PT, R13, R25, PT ;  /* 0x000000190d00720c */ /* 0x000fe40003f45270 */
[----:B------:R-:W-:Y:S02]  /*35b0*/  SEL R25, R15, 0x1, P5 ;  /* 0x000000010f197807 */ /* 0x000fe40002800000 */
[----:B------:R-:W2:Y:S02]  /*35c0*/  LD.E.U8 R15, desc[UR36][R6.64+0xc] ;  /* 0x00000c24060f7980 */ /* 0x000ea4000c101100 */
[----:B------:R-:W-:Y:S02]  /*35d0*/  SEL R25, R25, 0x1, P6 ;  /* 0x0000000119197807 */ /* 0x000fe40003000000 */
[----:B------:R-:W-:Y:S02]  /*35e0*/  ISETP.NE.AND P6, PT, R13, R21, PT ;  /* 0x000000150d00720c */ /* 0x000fe40003fc5270 */
[----:B------:R-:W2:Y:S01]  /*35f0*/  LD.E.U8 R21, desc[UR36][R6.64+0xd] ;  /* 0x00000d2406157980 */ /* 0x000ea2000c101100 */
[----:B------:R-:W-:-:S02]  /*3600*/  SEL R25, R25, 0x1, P2 ;  /* 0x0000000119197807 */ /* 0x000fc40001000000 */
[C---:B------:R-:W-:Y:S02]  /*3610*/  ISETP.NE.AND P2, PT, R13.reuse, R28, PT ;  /* 0x0000001c0d00720c */ /* 0x040fe40003f45270 */
[----:B------:R-:W2:Y:S01]  /*3620*/  LD.E.U8 R28, desc[UR36][R6.64+0xe] ;  /* 0x00000e24061c7980 */ /* 0x000ea2000c101100 */
[----:B------:R-:W-:-:S03]  /*3630*/  ISETP.NE.AND P5, PT, R13, R23, PT ;  /* 0x000000170d00720c */ /* 0x000fc60003fa5270 */
[----:B------:R-:W2:Y:S01]  /*3640*/  LD.E.U8 R23, desc[UR36][R6.64+0xf] ;  /* 0x00000f2406177980 */ /* 0x000ea2000c101100 */
[----:B------:R-:W-:-:S04]  /*3650*/  SEL R25, R25, 0x1, P3 ;  /* 0x0000000119197807 */ /* 0x000fc80001800000 */
[----:B------:R-:W-:-:S04]  /*3660*/  SEL R25, R25, 0x1, P4 ;  /* 0x0000000119197807 */ /* 0x000fc80002000000 */
[----:B------:R-:W-:-:S04]  /*3670*/  SEL R25, R25, 0x1, P5 ;  /* 0x0000000119197807 */ /* 0x000fc80002800000 */
[----:B------:R-:W-:-:S04]  /*3680*/  SEL R25, R25, 0x1, P6 ;  /* 0x0000000119197807 */ /* 0x000fc80003000000 */
[----:B------:R-:W-:Y:S01]  /*3690*/  SEL R25, R25, 0x1, P2 ;  /* 0x0000000119197807 */ /* 0x000fe20001000000 */
[----:B------:R-:W-:Y:S01]  /*36a0*/  VIADD R12, R12, 0x10 ;  /* 0x000000100c0c7836 */ /* 0x000fe20000000000 */
[C---:B---3--:R-:W-:Y:S02]  /*36b0*/  ISETP.NE.AND P3, PT, R13.reuse, R24, PT ;  /* 0x000000180d00720c */ /* 0x048fe40003f65270 */
[----:B----4-:R-:W-:Y:S02]  /*36c0*/  ISETP.NE.AND P2, PT, R13, R20, PT ;  /* 0x000000140d00720c */ /* 0x010fe40003f45270 */
[----:B------:R-:W-:Y:S02]  /*36d0*/  SEL R25, R25, 0x1, P3 ;  /* 0x0000000119197807 */ /* 0x000fe40001800000 */
[----:B--2---:R-:W-:Y:S02]  /*36e0*/  ISETP.NE.AND P3, PT, R13, R14, PT ;  /* 0x0000000e0d00720c */ /* 0x004fe40003f65270 */
        /* <DEDUP_REMOVED lines=15> */
.L_x_68:
[----:B------:R-:W-:Y:S05]  /*37e0*/  BSYNC.RECONVERGENT B3 ;  /* 0x0000000000037941 */ /* 0x000fea0003800200 */
.L_x_67:
        /* <DEDUP_REMOVED lines=17> */
[----:B-----5:R-:W-:Y:S01]  /*3900*/  PRMT R13, R8, 0x9910, RZ ;  /* 0x00009910080d7816 */ /* 0x020fe200000000ff */
[----:B------:R-:W-:-:S03]  /*3910*/  VIADD R11, R11, 0x8 ;  /* 0x000000080b0b7836 */ /* 0x000fc60000000000 */
[C---:B---3--:R-:W-:Y:S02]  /*3920*/  ISETP.NE.AND P2, PT, R13.reuse, R24, PT ;  /* 0x000000180d00720c */ /* 0x048fe40003f45270 */
[----:B----4-:R-:W-:Y:S02]  /*3930*/  ISETP.NE.AND P3, PT, R13, R26, PT ;  /* 0x0000001a0d00720c */ /* 0x010fe40003f65270 */
[----:B------:R-:W-:Y:S02]  /*3940*/  SEL R15, R15, 0x1, P2 ;  /* 0x000000010f0f7807 */ /* 0x000fe40001000000 */
[----:B--2---:R-:W-:Y:S02]  /*3950*/  ISETP.NE.AND P2, PT, R13, R28, PT ;  /* 0x0000001c0d00720c */ /* 0x004fe40003f45270 */
        /* <DEDUP_REMOVED lines=12> */
.L_x_73:
[----:B------:R-:W-:Y:S05]  /*3a20*/  BSYNC.RECONVERGENT B4 ;  /* 0x0000000000047941 */ /* 0x000fea0003800200 */
.L_x_72:
        /* <DEDUP_REMOVED lines=20> */
[----:B------:R-:W-:-:S04]  /*3b70*/  SEL R15, R15, 0x1, P2 ;  /* 0x000000010f0f7807 */ /* 0x000fc80001000000 */
[----:B------:R-:W-:-:S07]  /*3b80*/  SEL R15, R15, 0x1, P3 ;  /* 0x000000010f0f7807 */ /* 0x000fce0001800000 */
.L_x_75:
[----:B------:R-:W-:Y:S05]  /*3b90*/  BSYNC.RECONVERGENT B4 ;  /* 0x0000000000047941 */ /* 0x000fea0003800200 */
.L_x_74:
[----:B------:R-:W-:Y:S05]  /*3ba0*/  @!P1 BRA `(.L_x_71) ;  /* 0x0000000000409947 */ /* 0x000fea0003800000 */
[----:B------:R-:W-:-:S05]  /*3bb0*/  IADD3 R6, P1, PT, R11, R4, RZ ;  /* 0x000000040b067210 */ /* 0x000fca0007f3e0ff */
[----:B------:R-:W-:-:S05]  /*3bc0*/  IMAD.X R7, RZ, RZ, R5, P1 ;  /* 0x000000ffff077224 */ /* 0x000fca00008e0605 */
[----:B------:R-:W3:Y:S01]  /*3bd0*/  LD.E.U8 R10, desc[UR36][R6.64] ;  /* 0x00000024060a7980 */ /* 0x000ee2000c101100 */
[----:B------:R-:W-:Y:S02]  /*3be0*/  ISETP.NE.AND P2, PT, R9, 0x1, PT ;  /* 0x000000010900780c */ /* 0x000fe40003f45270 */
[----:B-----5:R-:W-:-:S04]  /*3bf0*/  PRMT R11, R8, 0x9910, RZ ;  /* 0x00009910080b7816 */ /* 0x020fc800000000ff */
[----:B---3--:R-:W-:-:S04]  /*3c00*/  ISETP.NE.AND P1, PT, R11, R10, PT ;  /* 0x0000000a0b00720c */ /* 0x008fc80003f25270 */
[----:B------:R-:W-:-:S03]  /*3c10*/  SEL R15, R15, 0x1, P1 ;  /* 0x000000010f0f7807 */ /* 0x000fc60000800000 */
[----:B------:R-:W-:Y:S06]  /*3c20*/  @!P2 BRA `(.L_x_71) ;  /* 0x000000000020a947 */ /* 0x000fec0003800000 */
[----:B------:R-:W-:Y:S02]  /*3c30*/  ISETP.NE.AND P2, PT, R9, 0x2, PT ;  /* 0x000000020900780c */ /* 0x000fe40003f45270 */
[----:B------:R-:W3:Y:S11]  /*3c40*/  LD.E.U8 R9, desc[UR36][R6.64+0x1] ;  /* 0x0000012406097980 */ /* 0x000ef6000c101100 */
[----:B------:R-:W4:Y:S01]  /*3c50*/  @P2 LD.E.U8 R10, desc[UR36][R6.64+0x2] ;  /* 0x00000224060a2980 */ /* 0x000f22000c101100 */
[----:B---3--:R-:W-:-:S04]  /*3c60*/  ISETP.NE.AND P1, PT, R11, R9, PT ;  /* 0x000000090b00720c */ /* 0x008fc80003f25270 */
[----:B------:R-:W-:Y:S02]  /*3c70*/  SEL R15, R15, 0x1, P1 ;  /* 0x000000010f0f7807 */ /* 0x000fe40000800000 */
[----:B----4-:R-:W-:-:S04]  /*3c80*/  @P2 ISETP.NE.AND P1, PT, R11, R10, PT ;  /* 0x0000000a0b00220c */ /* 0x010fc80003f25270 */
[----:B------:R-:W-:-:S04]  /*3c90*/  @P2 SEL R9, R15, 0x1, P1 ;  /* 0x000000010f092807 */ /* 0x000fc80000800000 */
[----:B------:R-:W-:-:S07]  /*3ca0*/  @P2 PRMT R15, R9, 0x7610, R15 ;  /* 0x00007610090f2816 */ /* 0x000fce000000000f */
.L_x_71:
[----:B------:R-:W-:Y:S05]  /*3cb0*/  BSYNC.RECONVERGENT B3 ;  /* 0x0000000000037941 */ /* 0x000fea0003800200 */
.L_x_70:
[----:B------:R-:W-:-:S13]  /*3cc0*/  LOP3.LUT P1, RZ, R15, 0xff, RZ, 0xc0, !PT ;  /* 0x000000ff0fff7812 */ /* 0x000fda000782c0ff */
[----:B------:R-:W-:Y:S05]  /*3cd0*/  @P1 BREAK.RELIABLE B1 ;  /* 0x0000000000011942 */ /* 0x000fea0003800100 */
[----:B------:R-:W-:Y:S05]  /*3ce0*/  @P1 BRA `(.L_x_76) ;  /* 0x0000000000141947 */ /* 0x000fea0003800000 */
.L_x_66:
[----:B------:R-:W-:Y:S05]  /*3cf0*/  BSYNC.RELIABLE B1 ;  /* 0x0000000000017941 */ /* 0x000fea0003800100 */
.L_x_64:
[----:B------:R-:W-:-:S04]  /*3d00*/  IADD3 R6, P1, PT, R22, R4, RZ ;  /* 0x0000000416067210 */ /* 0x000fc80007f3e0ff */
[C---:B------:R-:W-:Y:S01]  /*3d10*/  LEA.HI.X.SX32 R7, R22.reuse, R5, 0x1, P1 ;  /* 0x0000000516077211 */ /* 0x040fe200008f0eff */
[----:B------:R-:W-:-:S04]  /*3d20*/  VIADD R22, R22, 0x1 ;  /* 0x0000000116167836 */ /* 0x000fc80000000000 */
[----:B-----5:R4:W-:Y:S04]  /*3d30*/  ST.E.U8 desc[UR36][R6.64], R8 ;  /* 0x0000000806007985 */ /* 0x0209e8000c101124 */
.L_x_76:
[----:B------:R-:W-:Y:S05]  /*3d40*/  BSYNC.RECONVERGENT B2 ;  /* 0x0000000000027941 */ /* 0x000fea0003800200 */
.L_x_63:
[----:B------:R-:W-:Y:S01]  /*3d50*/  ISETP.GT.AND P1, PT, R22, -0x1, PT ;  /* 0xffffffff1600780c */ /* 0x000fe20003f24270 */
[----:B------:R-:W-:Y:S04]  /*3d60*/  BSSY.RECONVERGENT B2, `(.L_x_77) ;  /* 0x000009e000027945 */ /* 0x000fe80003800200 */
[----:B------:R-:W-:Y:S08]  /*3d70*/  BSSY.RELIABLE B1, `(.L_x_78) ;  /* 0x0000098000017945 */ /* 0x000ff00003800100 */
[----:B------:R-:W-:Y:S05]  /*3d80*/  @P1 BRA `(.L_x_79) ;  /* 0x0000000000081947 */ /* 0x000fea0003800000 */
[----:B0123--:R-:W5:Y:S01]  /*3d90*/  LDL.U8 R3, [R3+0x5] ;  /* 0x0000050003037983 */ /* 0x00ff620000100000 */
[----:B------:R-:W-:Y:S05]  /*3da0*/  BRA `(.L_x_80) ;  /* 0x0000000800507947 */ /* 0x000fea0003800000 */
.L_x_79:
[----:B0123--:R-:W5:Y:S01]  /*3db0*/  LDL.U8 R3, [R3+0x5] ;  /* 0x0000050003037983 */ /* 0x00ff620000100000 */
[C---:B------:R-:W-:Y:S01]  /*3dc0*/  ISETP.GE.U32.AND P2, PT, R22.reuse, 0xf, PT ;  /* 0x0000000f1600780c */ /* 0x040fe20003f46070 */
[----:B----45:R-:W-:Y:S01]  /*3dd0*/  VIADD R8, R22, 0x1 ;  /* 0x0000000116087836 */ /* 0x030fe20000000000 */
        /* <DEDUP_REMOVED lines=9> */
.L_x_83:
[----:B------:R-:W-:-:S05]  /*3e70*/  IADD3 R6, P2, PT, R10, R4, RZ ;  /* 0x000000040a067210 */ /* 0x000fca0007f5e0ff */
[----:B------:R-:W-:-:S05]  /*3e80*/  IMAD.X R7, RZ, RZ, R5, P2 ;  /* 0x000000ffff077224 */ /* 0x000fca00010e0605 */
[----:B------:R-:W2:Y:S04]  /*3e90*/  LD.E.U8 R21, desc[UR36][R6.64+0x1] ;  /* 0x0000012406157980 */ /* 0x000ea8000c101100 */
[----:B------:R-:W3:Y:S04]  /*3ea0*/  LD.E.U8 R15, desc[UR36][R6.64] ;  /* 0x00000024060f7980 */ /* 0x000ee8000c101100 */
[----:B------:R-:W4:Y:S04]  /*3eb0*/  LD.E.U8 R13, desc[UR36][R6.64+0x3] ;  /* 0x00000324060d7980 */ /* 0x000f28000c101100 */
[----:B------:R-:W5:Y:S04]  /*3ec0*/  LD.E.U8 R20, desc[UR36][R6.64+0x4] ;  /* 0x0000042406147980 */ /* 0x000f68000c101100 */
[----:B------:R-:W5:Y:S04]  /*3ed0*/  LD.E.U8 R29, desc[UR36][R6.64+0x5] ;  /* 0x00000524061d7980 */ /* 0x000f68000c101100 */
[----:B------:R-:W5:Y:S04]  /*3ee0*/  LD.E.U8 R24, desc[UR36][R6.64+0x2] ;  /* 0x0000022406187980 */ /* 0x000f68000c101100 */
[----:B------:R-:W5:Y:S01]  /*3ef0*/  LD.E.U8 R27, desc[UR36][R6.64+0x6] ;  /* 0x00000624061b7980 */ /* 0x000f62000c101100 */
[----:B------:R-:W-:-:S03]  /*3f00*/  PRMT R12, R3, 0x9910, RZ ;  /* 0x00009910030c7816 */ /* 0x000fc600000000ff */
[----:B------:R-:W5:Y:S04]  /*3f10*/  LD.E.U8 R25, desc[UR36][R6.64+0x7] ;  /* 0x0000072406197980 */ /* 0x000f68000c101100 */
[----:B------:R-:W5:Y:S01]  /*3f20*/  LD.E.U8 R23, desc[UR36][R6.64+0x8] ;  /* 0x0000082406177980 */ /* 0x000f62000c101100 */
[----:B--2---:R-:W-:-:S03]  /*3f30*/  ISETP.NE.AND P6, PT, R12, R21, PT ;  /* 0x000000150c00720c */ /* 0x004fc60003fc5270 */
[----:B------:R-:W2:Y:S01]  /*3f40*/  LD.E.U8 R21, desc[UR36][R6.64+0x9] ;  /* 0x0000092406157980 */ /* 0x000ea2000c101100 */
[----:B---3--:R-:W-:-:S03]  /*3f50*/  ISETP.NE.AND P2, PT, R12, R15, PT ;  /* 0x0000000f0c00720c */ /* 0x008fc60003f45270 */
[----:B------:R-:W3:Y:S01]  /*3f60*/  LD.E.U8 R15, desc[UR36][R6.64+0xa] ;  /* 0x00000a24060f7980 */ /* 0x000ee2000c101100 */
[----:B----4-:R-:W-:-:S03]  /*3f70*/  ISETP.NE.AND P4, PT, R12, R13, PT ;  /* 0x0000000d0c00720c */ /* 0x010fc60003f85270 */
[----:B------:R-:W4:Y:S01]  /*3f80*/  LD.E.U8 R13, desc[UR36][R6.64+0xb] ;  /* 0x00000b24060d7980 */ /* 0x000f22000c101100 */
[----:B-----5:R-:W-:-:S03]  /*3f90*/  ISETP.NE.AND P3, PT, R12, R20, PT ;  /* 0x000000140c00720c */ /* 0x020fc60003f65270 */
[----:B------:R-:W5:Y:S01]  /*3fa0*/  LD.E.U8 R20, desc[UR36][R6.64+0xc] ;  /* 0x00000c2406147980 */ /* 0x000f62000c101100 */
[----:B------:R-:W-:Y:S02]  /*3fb0*/  SEL R14, R14, 0x1, P2 ;  /* 0x000000010e0e7807 */ /* 0x000fe40001000000 */
[C---:B------:R-:W-:Y:S02]  /*3fc0*/  ISETP.NE.AND P2, PT, R12.reuse, R29, PT ;  /* 0x0000001d0c00720c */ /* 0x040fe40003f45270 */
[----:B------:R-:W5:Y:S01]  /*3fd0*/  LD.E.U8 R29, desc[UR36][R6.64+0xd] ;  /* 0x00000d24061d7980 */ /* 0x000f62000c101100 */
[----:B------:R-:W-:Y:S02]  /*3fe0*/  ISETP.NE.AND P5, PT, R12, R24, PT ;  /* 0x000000180c00720c */ /* 0x000fe40003fa5270 */
[----:B------:R-:W-:Y:S02]  /*3ff0*/  SEL R24, R14, 0x1, P6 ;  /* 0x000000010e187807 */ /* 0x000fe40003000000 */
[----:B------:R-:W-:Y:S01]  /*4000*/  ISETP.NE.AND P6, PT, R12, R27, PT ;  /* 0x0000001b0c00720c */ /* 0x000fe20003fc5270 */
[----:B------:R-:W5:Y:S04]  /*4010*/  LD.E.U8 R14, desc[UR36][R6.64+0xf] ;  /* 0x00000f24060e7980 */ /* 0x000f68000c101100 */
[----:B------:R-:W5:Y:S01]  /*4020*/  LD.E.U8 R27, desc[UR36][R6.64+0xe] ;  /* 0x00000e24061b7980 */ /* 0x000f62000c101100 */
[----:B------:R-:W-:-:S04]  /*4030*/  SEL R24, R24, 0x1, P5 ;  /* 0x0000000118187807 */ /* 0x000fc80002800000 */
[----:B------:R-:W-:-:S04]  /*4040*/  SEL R24, R24, 0x1, P4 ;  /* 0x0000000118187807 */ /* 0x000fc80002000000 */
[----:B------:R-:W-:-:S04]  /*4050*/  SEL R24, R24, 0x1, P3 ;  /* 0x0000000118187807 */ /* 0x000fc80001800000 */
[----:B------:R-:W-:Y:S02]  /*4060*/  SEL R24, R24, 0x1, P2 ;  /* 0x0000000118187807 */ /* 0x000fe40001000000 */
[----:B------:R-:W-:Y:S02]  /*4070*/  ISETP.NE.AND P2, PT, R12, R25, PT ;  /* 0x000000190c00720c */ /* 0x000fe40003f45270 */
[----:B------:R-:W-:Y:S02]  /*4080*/  SEL R24, R24, 0x1, P6 ;  /* 0x0000000118187807 */ /* 0x000fe40003000000 */
[----:B------:R-:W-:Y:S02]  /*4090*/  ISETP.NE.AND P3, PT, R12, R23, PT ;  /* 0x000000170c00720c */ /* 0x000fe40003f65270 */
        /* <DEDUP_REMOVED lines=8> */
[----:B-----5:R-:W-:Y:S02]  /*4120*/  ISETP.NE.AND P3, PT, R12, R20, PT ;  /* 0x000000140c00720c */ /* 0x020fe40003f65270 */
[----:B------:R-:W-:Y:S02]  /*4130*/  SEL R24, R24, 0x1, P2 ;  /* 0x0000000118187807 */ /* 0x000fe40001000000 */
        /* <DEDUP_REMOVED lines=10> */
.L_x_82:
[----:B------:R-:W-:Y:S05]  /*41e0*/  BSYNC.RECONVERGENT B3 ;  /* 0x0000000000037941 */ /* 0x000fea0003800200 */
.L_x_81:
        /* <DEDUP_REMOVED lines=15> */
[----:B------:R-:W5:Y:S04]  /*42e0*/  LD.E.U8 R10, desc[UR36][R6.64+0x6] ;  /* 0x00000624060a7980 */ /* 0x000f68000c101100 */
[----:B------:R-:W5:Y:S01]  /*42f0*/  LD.E.U8 R11, desc[UR36][R6.64+0x7] ;  /* 0x00000724060b7980 */ /* 0x000f62000c101100 */
[----:B------:R-:W-:Y:S01]  /*4300*/  PRMT R26, R3, 0x9910, RZ ;  /* 0x00009910031a7816 */ /* 0x000fe200000000ff */
[----:B------:R-:W-:-:S03]  /*4310*/  VIADD R9, R9, 0x8 ;  /* 0x0000000809097836 */ /* 0x000fc60000000000 */
[C---:B--2---:R-:W-:Y:S02]  /*4320*/  ISETP.NE.AND P2, PT, R26.reuse, R13, PT ;  /* 0x0000000d1a00720c */ /* 0x044fe40003f45270 */
[----:B---3--:R-:W-:Y:S02]  /*4330*/  ISETP.NE.AND P3, PT, R26, R15, PT ;  /* 0x0000000f1a00720c */ /* 0x008fe40003f65270 */
[----:B------:R-:W-:Y:S02]  /*4340*/  SEL R14, R14, 0x1, P2 ;  /* 0x000000010e0e7807 */ /* 0x000fe40001000000 */
[----:B----4-:R-:W-:Y:S02]  /*4350*/  ISETP.NE.AND P2, PT, R26, R20, PT ;  /* 0x000000141a00720c */ /* 0x010fe40003f45270 */
[----:B------:R-:W-:Y:S02]  /*4360*/  SEL R14, R14, 0x1, P3 ;  /* 0x000000010e0e7807 */ /* 0x000fe40001800000 */
[----:B-----5:R-:W-:-:S02]  /*4370*/  ISETP.NE.AND P3, PT, R26, R21, PT ;  /* 0x000000151a00720c */ /* 0x020fc40003f65270 */
        /* <DEDUP_REMOVED lines=10> */
.L_x_87:
[----:B------:R-:W-:Y:S05]  /*4420*/  BSYNC.RECONVERGENT B4 ;  /* 0x0000000000047941 */ /* 0x000fea0003800200 */
.L_x_86:
        /* <DEDUP_REMOVED lines=11> */
[----:B------:R-:W5:Y:S01]  /*44e0*/  LD.E.U8 R24, desc[UR36][R6.64+0x3] ;  /* 0x0000032406187980 */ /* 0x000f62000c101100 */
[----:B------:R-:W-:Y:S01]  /*44f0*/  PRMT R11, R3, 0x9910, RZ ;  /* 0x00009910030b7816 */ /* 0x000fe200000000ff */
[----:B------:R-:W-:-:S03]  /*4500*/  VIADD R9, R9, 0x4 ;  /* 0x0000000409097836 */ /* 0x000fc60000000000 */
[C---:B--2---:R-:W-:Y:S02]  /*4510*/  ISETP.NE.AND P2, PT, R11.reuse, R10, PT ;  /* 0x0000000a0b00720c */ /* 0x044fe40003f45270 */
[C---:B---3--:R-:W-:Y:S02]  /*4520*/  ISETP.NE.AND P3, PT, R11.reuse, R12, PT ;  /* 0x0000000c0b00720c */ /* 0x048fe40003f65270 */
[----:B------:R-:W-:Y:S02]  /*4530*/  SEL R14, R14, 0x1, P2 ;  /* 0x000000010e0e7807 */ /* 0x000fe40001000000 */
[C---:B----4-:R-:W-:Y:S02]  /*4540*/  ISETP.NE.AND P2, PT, R11.reuse, R20, PT ;  /* 0x000000140b00720c */ /* 0x050fe40003f45270 */
[----:B------:R-:W-:Y:S02]  /*4550*/  SEL R14, R14, 0x1, P3 ;  /* 0x000000010e0e7807 */ /* 0x000fe40001800000 */
[----:B-----5:R-:W-:-:S02]  /*4560*/  ISETP.NE.AND P3, PT, R11, R24, PT ;  /* 0x000000180b00720c */ /* 0x020fc40003f65270 */
[----:B------:R-:W-:-:S04]  /*4570*/  SEL R14, R14, 0x1, P2 ;  /* 0x000000010e0e7807 */ /* 0x000fc80001000000 */
[----:B------:R-:W-:-:S07]  /*4580*/  SEL R14, R14, 0x1, P3 ;  /* 0x000000010e0e7807 */ /* 0x000fce0001800000 */
.L_x_89:
[----:B------:R-:W-:Y:S05]  /*4590*/  BSYNC.RECONVERGENT B4 ;  /* 0x0000000000047941 */ /* 0x000fea0003800200 */
.L_x_88:
[----:B------:R-:W-:Y:S05]  /*45a0*/  @!P1 BRA `(.L_x_85) ;  /* 0x0000000000409947 */ /* 0x000fea0003800000 */
[----:B------:R-:W-:-:S05]  /*45b0*/  IADD3 R6, P1, PT, R9, R4, RZ ;  /* 0x0000000409067210 */ /* 0x000fca0007f3e0ff */
[----:B------:R-:W-:-:S05]  /*45c0*/  IMAD.X R7, RZ, RZ, R5, P1 ;  /* 0x000000ffff077224 */ /* 0x000fca00008e0605 */
[----:B------:R-:W2:Y:S01]  /*45d0*/  LD.E.U8 R9, desc[UR36][R6.64] ;  /* 0x0000002406097980 */ /* 0x000ea2000c101100 */
[----:B------:R-:W-:Y:S02]  /*45e0*/  ISETP.NE.AND P2, PT, R8, 0x1, PT ;  /* 0x000000010800780c */ /* 0x000fe40003f45270 */
[----:B------:R-:W-:-:S04]  /*45f0*/  PRMT R10, R3, 0x9910, RZ ;  /* 0x00009910030a7816 */ /* 0x000fc800000000ff */
        /* <DEDUP_REMOVED lines=11> */
.L_x_85:
[----:B------:R-:W-:Y:S05]  /*46b0*/  BSYNC.RECONVERGENT B3 ;  /* 0x0000000000037941 */ /* 0x000fea0003800200 */
.L_x_84:
[----:B------:R-:W-:-:S13]  /*46c0*/  LOP3.LUT P1, RZ, R14, 0xff, RZ, 0xc0, !PT ;  /* 0x000000ff0eff7812 */ /* 0x000fda000782c0ff */
[----:B------:R-:W-:Y:S05]  /*46d0*/  @P1 BREAK.RELIABLE B1 ;  /* 0x0000000000011942 */ /* 0x000fea0003800100 */
[----:B------:R-:W-:Y:S05]  /*46e0*/  @P1 BRA `(.L_x_90) ;  /* 0x0000000000141947 */ /* 0x000fea0003800000 */
.L_x_80:
[----:B------:R-:W-:Y:S05]  /*46f0*/  BSYNC.RELIABLE B1 ;  /* 0x0000000000017941 */ /* 0x000fea0003800100 */
.L_x_78:
[----:B----4-:R-:W-:-:S04]  /*4700*/  IADD3 R6, P1, PT, R22, R4, RZ ;  /* 0x0000000416067210 */ /* 0x010fc80007f3e0ff */
[C---:B------:R-:W-:Y:S01]  /*4710*/  LEA.HI.X.SX32 R7, R22.reuse, R5, 0x1, P1 ;  /* 0x0000000516077211 */ /* 0x040fe200008f0eff */
[----:B------:R-:W-:-:S04]  /*4720*/  VIADD R22, R22, 0x1 ;  /* 0x0000000116167836 */ /* 0x000fc80000000000 */
[----:B-----5:R0:W-:Y:S04]  /*4730*/  ST.E.U8 desc[UR36][R6.64], R3 ;  /* 0x0000000306007985 */ /* 0x0201e8000c101124 */
.L_x_90:
[----:B------:R-:W-:Y:S05]  /*4740*/  BSYNC.RECONVERGENT B2 ;  /* 0x0000000000027941 */ /* 0x000fea0003800200 */
.L_x_77:
[----:B------:R-:W-:Y:S05]  /*4750*/  @P0 BRA `(.L_x_91) ;  /* 0xffffffc400080947 */ /* 0x000fea000383ffff */
[----:B------:R-:W-:Y:S05]  /*4760*/  BSYNC.RECONVERGENT B0 ;  /* 0x0000000000007941 */ /* 0x000fea0003800200 */
.L_x_7:
[----:B------:R-:W-:-:S04]  /*4770*/  MOV R0, 0x8 ;  /* 0x0000000800007802 */ /* 0x000fc80000000f00 */
[----:B0-----:R0:W1:Y:S03]  /*4780*/  LDC.64 R6, c[0x4][R0] ;  /* 0x0100000000067b82 */ /* 0x0010660000000a00 */
[----:B------:R-:W-:-:S07]  /*4790*/  LEPC R20, `(.L_x_92) ;  /* 0x000000001014794e */ /* 0x000fce0000000000 */
[----:B01----:R-:W-:Y:S05]  /*47a0*/  CALL.ABS.NOINC R6 ;  /* 0x0000000006007343 */ /* 0x003fea0003c00000 */
.L_x_92:
[----:B------:R-:W-:Y:S01]  /*47b0*/  ISETP.NE.AND P0, PT, R22, 0x1a, PT ;  /* 0x0000001a1600780c */ /* 0x000fe20003f05270 */
[----:B------:R-:W-:-:S12]  /*47c0*/  BSSY.RECONVERGENT B6, `(.L_x_93) ;  /* 0x0000013000067945 */ /* 0x000fd80003800200 */
[----:B------:R-:W-:Y:S05]  /*47d0*/  @P0 BRA `(.L_x_94) ;  /* 0x0000000000440947 */ /* 0x000fea0003800000 */
[----:B------:R-:W0:Y:S01]  /*47e0*/  LDCU.U8 UR4, c[0x0][0x388] ;  /* 0x00007100ff0477ac */ /* 0x000e220008000000 */
[----:B------:R-:W-:Y:S01]  /*47f0*/  VIADD R19, R19, 0x1 ;  /* 0x0000000113137836 */ /* 0x000fe20000000000 */
[----:B0-----:R-:W-:-:S04]  /*4800*/  UPRMT UR4, UR4, 0x8880, URZ ;  /* 0x0000888004047896 */ /* 0x001fc800080000ff */
[----:B------:R-:W-:-:S09]  /*4810*/  UISETP.NE.AND UP0, UPT, UR4, URZ, UPT ;  /* 0x000000ff0400728c */ /* 0x000fd2000bf05270 */
[----:B------:R-:W-:Y:S05]  /*4820*/  BRA.U !UP0, `(.L_x_94) ;  /* 0x0000000108307547 */ /* 0x000fea000b800000 */
[----:B------:R-:W0:Y:S01]  /*4830*/  LDCU UR4, c[0x0][0x2f8] ;  /* 0x00005f00ff0477ac */ /* 0x000e220008000800 */
[----:B------:R-:W-:Y:S01]  /*4840*/  MOV R0, 0x10 ;  /* 0x0000001000007802 */ /* 0x000fe20000000f00 */
[----:B------:R-:W-:Y:S02]  /*4850*/  IMAD.MOV.U32 R6, RZ, RZ, R18 ;  /* 0x000000ffff067224 */ /* 0x000fe400078e0012 */
[----:B------:R-:W-:Y:S01]  /*4860*/  IMAD.MOV.U32 R7, RZ, RZ, R2 ;  /* 0x000000ffff077224 */ /* 0x000fe200078e0002 */
[----:B------:R1:W2:Y:S01]  /*4870*/  LDC.64 R8, c[0x4][R0] ;  /* 0x0100000000087b82 */ /* 0x0002a20000000a00 */
[----:B0-----:R-:W-:Y:S01]  /*4880*/  VIADD R3, R18, -UR4 ;  /* 0x8000000412037c36 */ /* 0x001fe20008000000 */
[----:B------:R-:W0:Y:S04]  /*4890*/  LDCU.64 UR4, c[0x4][0x18] ;  /* 0x01000300ff0477ac */ /* 0x000e280008000a00 */
[----:B------:R1:W-:Y:S01]  /*48a0*/  STL.64 [R3], R16 ;  /* 0x0000001003007387 */ /* 0x0003e20000100a00 */
[----:B0-----:R-:W-:-:S02]  /*48b0*/  IMAD.U32 R4, RZ, RZ, UR4 ;  /* 0x00000004ff047e24 */ /* 0x001fc4000f8e00ff */
[----:B-1----:R-:W-:-:S07]  /*48c0*/  IMAD.U32 R5, RZ, RZ, UR5 ;  /* 0x00000005ff057e24 */ /* 0x002fce000f8e00ff */
[----:B------:R-:W-:-:S07]  /*48d0*/  LEPC R20, `(.L_x_94) ;  /* 0x000000001014794e */ /* 0x000fce0000000000 */
[----:B--2---:R-:W-:Y:S05]  /*48e0*/  CALL.ABS.NOINC R8 ;  /* 0x0000000008007343 */ /* 0x004fea0003c00000 */
.L_x_94:
[----:B------:R-:W-:Y:S05]  /*48f0*/  BSYNC.RECONVERGENT B6 ;  /* 0x0000000000067941 */ /* 0x000fea0003800200 */
.L_x_93:
[----:B------:R-:W0:Y:S02]  /*4900*/  LDCU UR4, c[0x0][0x384] ;  /* 0x00007080ff0477ac */ /* 0x000e240008000800 */
[----:B0-----:R-:W-:-:S06]  /*4910*/  UIADD3 UR4, UPT, UPT, UR4, -0x6, URZ ;  /* 0xfffffffa04047890 */ /* 0x001fcc000fffe0ff */
[C---:B------:R-:W-:Y:S01]  /*4920*/  ISETP.NE.AND P0, PT, R17.reuse, UR4, PT ;  /* 0x0000000411007c0c */ /* 0x040fe2000bf05270 */
[----:B------:R-:W-:-:S12]  /*4930*/  VIADD R17, R17, 0x1 ;  /* 0x0000000111117836 */ /* 0x000fd80000000000 */
[----:B------:R-:W-:Y:S05]  /*4940*/  @P0 BRA `(.L_x_95) ;  /* 0xffffffb800040947 */ /* 0x000fea000383ffff */
[----:B------:R-:W-:Y:S05]  /*4950*/  BSYNC.RECONVERGENT B7 ;  /* 0x0000000000077941 */ /* 0x000fea0003800200 */
.L_x_0:
[----:B------:R-:W0:Y:S02]  /*4960*/  LDC.64 R2, c[0x0][0x398] ;  /* 0x0000e600ff027b82 */ /* 0x000e240000000a00 */
[----:B0-----:R-:W-:-:S05]  /*4970*/  IMAD.WIDE R16, R16, 0x4, R2 ;  /* 0x0000000410107825 */ /* 0x001fca00078e0202 */
[----:B------:R-:W-:Y:S01]  /*4980*/  STG.E desc[UR36][R16.64], R19 ;  /* 0x0000001310007986 */ /* 0x000fe2000c101924 */
[----:B------:R-:W-:Y:S05]  /*4990*/  EXIT ;  /* 0x000000000000794d */ /* 0x000fea0003800000 */
.L_x_96:
[----:B------:R-:W-:-:S00]  /*49a0*/  BRA `(.L_x_96) ;  /* 0xfffffffc00fc7947 */ /* 0x000fc0000383ffff */
[----:B------:R-:W-:-:S00]  /*49b0*/  NOP ;  /* 0x0000000000007918 */ /* 0x000fc00000000000 */
        /* <DEDUP_REMOVED lines=12> */
.L_x_97:


//--------------------- .nv.global.init           --------------------------
	.section	.nv.global.init,"aw",@progbits
.nv.global.init:
	.type		$str,@object
	.size		$str,(.L_0 - $str)
$str:
        /*0000*/ 	.byte	0x25, 0x64, 0x20, 0x25, 0x64, 0x0a, 0x00
.L_0:


//--------------------- .nv.shared.reserved.0     --------------------------
	.section	.nv.shared.reserved.0,"aw",@nobits
	.weak		__nv_reservedSMEM_offset_0_alias
	.size		__nv_reservedSMEM_offset_0_alias, 0, 64
	.other		__nv_reservedSMEM_offset_0_alias,@"STO_CUDA_RESERVED_SHARED STV_DEFAULT"
__nv_reservedSMEM_offset_0_alias:
	.zero		0
	.zero		64


//--------------------- .nv.constant0._Z12countSquaresiibPA16384_cPi --------------------------
	.section	.nv.constant0._Z12countSquaresiibPA16384_cPi,"a",@progbits
	.sectionflags	@""
	.align	4
.nv.constant0._Z12countSquaresiibPA16384_cPi:
	.zero		928


//--------------------- SYMBOLS --------------------------

	.type		.nv.reservedSmem.offset0,@object
	.size		.nv.reservedSmem.offset0,0x4
	.type		malloc,@function
	.type		free,@function
	.type		vprintf,@function
